//
// Generated by NVIDIA NVVM Compiler
//
// Compiler Build ID: CL-36424714
// Cuda compilation tools, release 13.0, V13.0.88
// Based on NVVM 20.0.0
//

.version 9.0
.target sm_100
.address_size 64

	// .globl	vectorMulVector

.visible .entry vectorMulVector(
	.param .u64 .ptr .align 1 vectorMulVector_param_0,
	.param .u64 .ptr .align 1 vectorMulVector_param_1,
	.param .u64 .ptr .align 1 vectorMulVector_param_2,
	.param .u32 vectorMulVector_param_3
)
{
	.reg .pred 	%p<10>;
	.reg .b32 	%r<23>;
	.reg .b32 	%f<112>;
	.reg .b64 	%rd<30>;

	ld.param.u64 	%rd16, [vectorMulVector_param_0];
	ld.param.u64 	%rd17, [vectorMulVector_param_1];
	ld.param.u64 	%rd15, [vectorMulVector_param_2];
	ld.param.u32 	%r16, [vectorMulVector_param_3];
	cvta.to.global.u64 	%rd1, %rd17;
	cvta.to.global.u64 	%rd2, %rd16;
	setp.lt.s32 	%p1, %r16, 1;
	mov.f32 	%f111, 0f00000000;
	@%p1 bra 	$L__BB0_13;
	and.b32  	%r1, %r16, 15;
	setp.lt.u32 	%p2, %r16, 16;
	mov.f32 	%f111, 0f00000000;
	mov.b32 	%r20, 0;
	@%p2 bra 	$L__BB0_4;
	and.b32  	%r20, %r16, 2147483632;
	neg.s32 	%r18, %r20;
	add.s64 	%rd27, %rd2, 32;
	add.s64 	%rd26, %rd1, 32;
	mov.f32 	%f111, 0f00000000;
$L__BB0_3:
	.pragma "nounroll";
	ld.global.f32 	%f18, [%rd27+-32];
	ld.global.f32 	%f19, [%rd26+-32];
	fma.rn.f32 	%f20, %f18, %f19, %f111;
	ld.global.f32 	%f21, [%rd27+-28];
	ld.global.f32 	%f22, [%rd26+-28];
	fma.rn.f32 	%f23, %f21, %f22, %f20;
	ld.global.f32 	%f24, [%rd27+-24];
	ld.global.f32 	%f25, [%rd26+-24];
	fma.rn.f32 	%f26, %f24, %f25, %f23;
	ld.global.f32 	%f27, [%rd27+-20];
	ld.global.f32 	%f28, [%rd26+-20];
	fma.rn.f32 	%f29, %f27, %f28, %f26;
	ld.global.f32 	%f30, [%rd27+-16];
	ld.global.f32 	%f31, [%rd26+-16];
	fma.rn.f32 	%f32, %f30, %f31, %f29;
	ld.global.f32 	%f33, [%rd27+-12];
	ld.global.f32 	%f34, [%rd26+-12];
	fma.rn.f32 	%f35, %f33, %f34, %f32;
	ld.global.f32 	%f36, [%rd27+-8];
	ld.global.f32 	%f37, [%rd26+-8];
	fma.rn.f32 	%f38, %f36, %f37, %f35;
	ld.global.f32 	%f39, [%rd27+-4];
	ld.global.f32 	%f40, [%rd26+-4];
	fma.rn.f32 	%f41, %f39, %f40, %f38;
	ld.global.f32 	%f42, [%rd27];
	ld.global.f32 	%f43, [%rd26];
	fma.rn.f32 	%f44, %f42, %f43, %f41;
	ld.global.f32 	%f45, [%rd27+4];
	ld.global.f32 	%f46, [%rd26+4];
	fma.rn.f32 	%f47, %f45, %f46, %f44;
	ld.global.f32 	%f48, [%rd27+8];
	ld.global.f32 	%f49, [%rd26+8];
	fma.rn.f32 	%f50, %f48, %f49, %f47;
	ld.global.f32 	%f51, [%rd27+12];
	ld.global.f32 	%f52, [%rd26+12];
	fma.rn.f32 	%f53, %f51, %f52, %f50;
	ld.global.f32 	%f54, [%rd27+16];
	ld.global.f32 	%f55, [%rd26+16];
	fma.rn.f32 	%f56, %f54, %f55, %f53;
	ld.global.f32 	%f57, [%rd27+20];
	ld.global.f32 	%f58, [%rd26+20];
	fma.rn.f32 	%f59, %f57, %f58, %f56;
	ld.global.f32 	%f60, [%rd27+24];
	ld.global.f32 	%f61, [%rd26+24];
	fma.rn.f32 	%f62, %f60, %f61, %f59;
	ld.global.f32 	%f63, [%rd27+28];
	ld.global.f32 	%f64, [%rd26+28];
	fma.rn.f32 	%f111, %f63, %f64, %f62;
	add.s32 	%r18, %r18, 16;
	add.s64 	%rd27, %rd27, 64;
	add.s64 	%rd26, %rd26, 64;
	setp.ne.s32 	%p3, %r18, 0;
	@%p3 bra 	$L__BB0_3;
$L__BB0_4:
	setp.eq.s32 	%p4, %r1, 0;
	@%p4 bra 	$L__BB0_13;
	and.b32  	%r7, %r16, 7;
	setp.lt.u32 	%p5, %r1, 8;
	@%p5 bra 	$L__BB0_7;
	mul.wide.u32 	%rd18, %r20, 4;
	add.s64 	%rd19, %rd2, %rd18;
	ld.global.f32 	%f66, [%rd19];
	add.s64 	%rd20, %rd1, %rd18;
	ld.global.f32 	%f67, [%rd20];
	fma.rn.f32 	%f68, %f66, %f67, %f111;
	ld.global.f32 	%f69, [%rd19+4];
	ld.global.f32 	%f70, [%rd20+4];
	fma.rn.f32 	%f71, %f69, %f70, %f68;
	ld.global.f32 	%f72, [%rd19+8];
	ld.global.f32 	%f73, [%rd20+8];
	fma.rn.f32 	%f74, %f72, %f73, %f71;
	ld.global.f32 	%f75, [%rd19+12];
	ld.global.f32 	%f76, [%rd20+12];
	fma.rn.f32 	%f77, %f75, %f76, %f74;
	ld.global.f32 	%f78, [%rd19+16];
	ld.global.f32 	%f79, [%rd20+16];
	fma.rn.f32 	%f80, %f78, %f79, %f77;
	ld.global.f32 	%f81, [%rd19+20];
	ld.global.f32 	%f82, [%rd20+20];
	fma.rn.f32 	%f83, %f81, %f82, %f80;
	ld.global.f32 	%f84, [%rd19+24];
	ld.global.f32 	%f85, [%rd20+24];
	fma.rn.f32 	%f86, %f84, %f85, %f83;
	ld.global.f32 	%f87, [%rd19+28];
	ld.global.f32 	%f88, [%rd20+28];
	fma.rn.f32 	%f111, %f87, %f88, %f86;
	add.s32 	%r20, %r20, 8;
$L__BB0_7:
	setp.eq.s32 	%p6, %r7, 0;
	@%p6 bra 	$L__BB0_13;
	and.b32  	%r10, %r16, 3;
	setp.lt.u32 	%p7, %r7, 4;
	@%p7 bra 	$L__BB0_10;
	mul.wide.u32 	%rd21, %r20, 4;
	add.s64 	%rd22, %rd2, %rd21;
	ld.global.f32 	%f90, [%rd22];
	add.s64 	%rd23, %rd1, %rd21;
	ld.global.f32 	%f91, [%rd23];
	fma.rn.f32 	%f92, %f90, %f91, %f111;
	ld.global.f32 	%f93, [%rd22+4];
	ld.global.f32 	%f94, [%rd23+4];
	fma.rn.f32 	%f95, %f93, %f94, %f92;
	ld.global.f32 	%f96, [%rd22+8];
	ld.global.f32 	%f97, [%rd23+8];
	fma.rn.f32 	%f98, %f96, %f97, %f95;
	ld.global.f32 	%f99, [%rd22+12];
	ld.global.f32 	%f100, [%rd23+12];
	fma.rn.f32 	%f111, %f99, %f100, %f98;
	add.s32 	%r20, %r20, 4;
$L__BB0_10:
	setp.eq.s32 	%p8, %r10, 0;
	@%p8 bra 	$L__BB0_13;
	mul.wide.u32 	%rd24, %r20, 4;
	add.s64 	%rd29, %rd1, %rd24;
	add.s64 	%rd28, %rd2, %rd24;
	neg.s32 	%r22, %r10;
$L__BB0_12:
	.pragma "nounroll";
	ld.global.f32 	%f101, [%rd28];
	ld.global.f32 	%f102, [%rd29];
	fma.rn.f32 	%f111, %f101, %f102, %f111;
	add.s64 	%rd29, %rd29, 4;
	add.s64 	%rd28, %rd28, 4;
	add.s32 	%r22, %r22, 1;
	setp.ne.s32 	%p9, %r22, 0;
	@%p9 bra 	$L__BB0_12;
$L__BB0_13:
	cvta.to.global.u64 	%rd25, %rd15;
	st.global.f32 	[%rd25], %f111;
	ret;

}
	// .globl	matrixMulVector
.visible .entry matrixMulVector(
	.param .u64 .ptr .align 1 matrixMulVector_param_0,
	.param .u64 .ptr .align 1 matrixMulVector_param_1,
	.param .u64 .ptr .align 1 matrixMulVector_param_2,
	.param .u32 matrixMulVector_param_3,
	.param .u32 matrixMulVector_param_4,
	.param .u32 matrixMulVector_param_5,
	.param .u32 matrixMulVector_param_6
)
{
	.reg .pred 	%p<11>;
	.reg .b32 	%r<39>;
	.reg .b32 	%f<112>;
	.reg .b64 	%rd<31>;

	ld.param.u64 	%rd11, [matrixMulVector_param_0];
	ld.param.u64 	%rd12, [matrixMulVector_param_1];
	ld.param.u64 	%rd10, [matrixMulVector_param_2];
	ld.param.u32 	%r23, [matrixMulVector_param_4];
	ld.param.u32 	%r24, [matrixMulVector_param_5];
	ld.param.u32 	%r25, [matrixMulVector_param_6];
	cvta.to.global.u64 	%rd1, %rd12;
	cvta.to.global.u64 	%rd2, %rd11;
	mov.u32 	%r26, %ctaid.x;
	mov.u32 	%r27, %tid.x;
	mov.u32 	%r28, %ntid.x;
	mad.lo.s32 	%r1, %r26, %r28, %r27;
	setp.ge.s32 	%p1, %r1, %r25;
	@%p1 bra 	$L__BB1_15;
	mul.lo.s32 	%r2, %r23, %r1;
	setp.lt.s32 	%p2, %r24, 1;
	mov.f32 	%f111, 0f00000000;
	@%p2 bra 	$L__BB1_14;
	and.b32  	%r3, %r24, 15;
	setp.lt.u32 	%p3, %r24, 16;
	mov.f32 	%f111, 0f00000000;
	mov.b32 	%r35, 0;
	@%p3 bra 	$L__BB1_5;
	and.b32  	%r35, %r24, 2147483632;
	neg.s32 	%r33, %r35;
	add.s64 	%rd3, %rd2, 32;
	add.s64 	%rd29, %rd1, 32;
	mov.f32 	%f111, 0f00000000;
	mov.u32 	%r32, %r2;
$L__BB1_4:
	.pragma "nounroll";
	mul.wide.s32 	%rd13, %r32, 4;
	add.s64 	%rd14, %rd3, %rd13;
	ld.global.f32 	%f18, [%rd14+-32];
	ld.global.f32 	%f19, [%rd29+-32];
	fma.rn.f32 	%f20, %f18, %f19, %f111;
	ld.global.f32 	%f21, [%rd14+-28];
	ld.global.f32 	%f22, [%rd29+-28];
	fma.rn.f32 	%f23, %f21, %f22, %f20;
	ld.global.f32 	%f24, [%rd14+-24];
	ld.global.f32 	%f25, [%rd29+-24];
	fma.rn.f32 	%f26, %f24, %f25, %f23;
	ld.global.f32 	%f27, [%rd14+-20];
	ld.global.f32 	%f28, [%rd29+-20];
	fma.rn.f32 	%f29, %f27, %f28, %f26;
	ld.global.f32 	%f30, [%rd14+-16];
	ld.global.f32 	%f31, [%rd29+-16];
	fma.rn.f32 	%f32, %f30, %f31, %f29;
	ld.global.f32 	%f33, [%rd14+-12];
	ld.global.f32 	%f34, [%rd29+-12];
	fma.rn.f32 	%f35, %f33, %f34, %f32;
	ld.global.f32 	%f36, [%rd14+-8];
	ld.global.f32 	%f37, [%rd29+-8];
	fma.rn.f32 	%f38, %f36, %f37, %f35;
	ld.global.f32 	%f39, [%rd14+-4];
	ld.global.f32 	%f40, [%rd29+-4];
	fma.rn.f32 	%f41, %f39, %f40, %f38;
	ld.global.f32 	%f42, [%rd14];
	ld.global.f32 	%f43, [%rd29];
	fma.rn.f32 	%f44, %f42, %f43, %f41;
	ld.global.f32 	%f45, [%rd14+4];
	ld.global.f32 	%f46, [%rd29+4];
	fma.rn.f32 	%f47, %f45, %f46, %f44;
	ld.global.f32 	%f48, [%rd14+8];
	ld.global.f32 	%f49, [%rd29+8];
	fma.rn.f32 	%f50, %f48, %f49, %f47;
	ld.global.f32 	%f51, [%rd14+12];
	ld.global.f32 	%f52, [%rd29+12];
	fma.rn.f32 	%f53, %f51, %f52, %f50;
	ld.global.f32 	%f54, [%rd14+16];
	ld.global.f32 	%f55, [%rd29+16];
	fma.rn.f32 	%f56, %f54, %f55, %f53;
	ld.global.f32 	%f57, [%rd14+20];
	ld.global.f32 	%f58, [%rd29+20];
	fma.rn.f32 	%f59, %f57, %f58, %f56;
	ld.global.f32 	%f60, [%rd14+24];
	ld.global.f32 	%f61, [%rd29+24];
	fma.rn.f32 	%f62, %f60, %f61, %f59;
	ld.global.f32 	%f63, [%rd14+28];
	ld.global.f32 	%f64, [%rd29+28];
	fma.rn.f32 	%f111, %f63, %f64, %f62;
	add.s32 	%r33, %r33, 16;
	add.s32 	%r32, %r32, 16;
	add.s64 	%rd29, %rd29, 64;
	setp.ne.s32 	%p4, %r33, 0;
	@%p4 bra 	$L__BB1_4;
$L__BB1_5:
	setp.eq.s32 	%p5, %r3, 0;
	@%p5 bra 	$L__BB1_14;
	and.b32  	%r11, %r24, 7;
	setp.lt.u32 	%p6, %r3, 8;
	@%p6 bra 	$L__BB1_8;
	add.s32 	%r30, %r35, %r2;
	mul.wide.s32 	%rd15, %r30, 4;
	add.s64 	%rd16, %rd2, %rd15;
	ld.global.f32 	%f66, [%rd16];
	mul.wide.u32 	%rd17, %r35, 4;
	add.s64 	%rd18, %rd1, %rd17;
	ld.global.f32 	%f67, [%rd18];
	fma.rn.f32 	%f68, %f66, %f67, %f111;
	ld.global.f32 	%f69, [%rd16+4];
	ld.global.f32 	%f70, [%rd18+4];
	fma.rn.f32 	%f71, %f69, %f70, %f68;
	ld.global.f32 	%f72, [%rd16+8];
	ld.global.f32 	%f73, [%rd18+8];
	fma.rn.f32 	%f74, %f72, %f73, %f71;
	ld.global.f32 	%f75, [%rd16+12];
	ld.global.f32 	%f76, [%rd18+12];
	fma.rn.f32 	%f77, %f75, %f76, %f74;
	ld.global.f32 	%f78, [%rd16+16];
	ld.global.f32 	%f79, [%rd18+16];
	fma.rn.f32 	%f80, %f78, %f79, %f77;
	ld.global.f32 	%f81, [%rd16+20];
	ld.global.f32 	%f82, [%rd18+20];
	fma.rn.f32 	%f83, %f81, %f82, %f80;
	ld.global.f32 	%f84, [%rd16+24];
	ld.global.f32 	%f85, [%rd18+24];
	fma.rn.f32 	%f86, %f84, %f85, %f83;
	ld.global.f32 	%f87, [%rd16+28];
	ld.global.f32 	%f88, [%rd18+28];
	fma.rn.f32 	%f111, %f87, %f88, %f86;
	add.s32 	%r35, %r35, 8;
$L__BB1_8:
	setp.eq.s32 	%p7, %r11, 0;
	@%p7 bra 	$L__BB1_14;
	and.b32  	%r14, %r24, 3;
	setp.lt.u32 	%p8, %r11, 4;
	@%p8 bra 	$L__BB1_11;
	add.s32 	%r31, %r35, %r2;
	mul.wide.s32 	%rd19, %r31, 4;
	add.s64 	%rd20, %rd2, %rd19;
	ld.global.f32 	%f90, [%rd20];
	mul.wide.u32 	%rd21, %r35, 4;
	add.s64 	%rd22, %rd1, %rd21;
	ld.global.f32 	%f91, [%rd22];
	fma.rn.f32 	%f92, %f90, %f91, %f111;
	ld.global.f32 	%f93, [%rd20+4];
	ld.global.f32 	%f94, [%rd22+4];
	fma.rn.f32 	%f95, %f93, %f94, %f92;
	ld.global.f32 	%f96, [%rd20+8];
	ld.global.f32 	%f97, [%rd22+8];
	fma.rn.f32 	%f98, %f96, %f97, %f95;
	ld.global.f32 	%f99, [%rd20+12];
	ld.global.f32 	%f100, [%rd22+12];
	fma.rn.f32 	%f111, %f99, %f100, %f98;
	add.s32 	%r35, %r35, 4;
$L__BB1_11:
	setp.eq.s32 	%p9, %r14, 0;
	@%p9 bra 	$L__BB1_14;
	mul.wide.u32 	%rd23, %r35, 4;
	add.s64 	%rd30, %rd1, %rd23;
	add.s32 	%r38, %r35, %r2;
	neg.s32 	%r37, %r14;
$L__BB1_13:
	.pragma "nounroll";
	mul.wide.s32 	%rd24, %r38, 4;
	add.s64 	%rd25, %rd2, %rd24;
	ld.global.f32 	%f101, [%rd25];
	ld.global.f32 	%f102, [%rd30];
	fma.rn.f32 	%f111, %f101, %f102, %f111;
	add.s64 	%rd30, %rd30, 4;
	add.s32 	%r38, %r38, 1;
	add.s32 	%r37, %r37, 1;
	setp.ne.s32 	%p10, %r37, 0;
	@%p10 bra 	$L__BB1_13;
$L__BB1_14:
	cvta.to.global.u64 	%rd26, %rd10;
	mul.wide.s32 	%rd27, %r1, 4;
	add.s64 	%rd28, %rd26, %rd27;
	st.global.f32 	[%rd28], %f111;
$L__BB1_15:
	ret;

}
	// .globl	vectorMulMatrix
.visible .entry vectorMulMatrix(
	.param .u64 .ptr .align 1 vectorMulMatrix_param_0,
	.param .u64 .ptr .align 1 vectorMulMatrix_param_1,
	.param .u64 .ptr .align 1 vectorMulMatrix_param_2,
	.param .u32 vectorMulMatrix_param_3,
	.param .u32 vectorMulMatrix_param_4,
	.param .u32 vectorMulMatrix_param_5,
	.param .u32 vectorMulMatrix_param_6
)
{
	.reg .pred 	%p<11>;
	.reg .b32 	%r<39>;
	.reg .b32 	%f<112>;
	.reg .b64 	%rd<58>;

	ld.param.u64 	%rd10, [vectorMulMatrix_param_0];
	ld.param.u64 	%rd11, [vectorMulMatrix_param_1];
	ld.param.u64 	%rd9, [vectorMulMatrix_param_2];
	ld.param.u32 	%r23, [vectorMulMatrix_param_3];
	ld.param.u32 	%r24, [vectorMulMatrix_param_5];
	ld.param.u32 	%r25, [vectorMulMatrix_param_6];
	cvta.to.global.u64 	%rd1, %rd11;
	cvta.to.global.u64 	%rd2, %rd10;
	mov.u32 	%r26, %ctaid.x;
	mov.u32 	%r27, %tid.x;
	mov.u32 	%r28, %ntid.x;
	mad.lo.s32 	%r1, %r26, %r28, %r27;
	setp.ge.s32 	%p1, %r1, %r25;
	@%p1 bra 	$L__BB2_15;
	setp.lt.s32 	%p2, %r23, 1;
	mov.f32 	%f111, 0f00000000;
	@%p2 bra 	$L__BB2_14;
	and.b32  	%r2, %r23, 15;
	setp.lt.u32 	%p3, %r23, 16;
	mov.f32 	%f111, 0f00000000;
	mov.b32 	%r35, 0;
	@%p3 bra 	$L__BB2_5;
	and.b32  	%r35, %r23, 2147483632;
	neg.s32 	%r33, %r35;
	shl.b32 	%r5, %r24, 4;
	add.s64 	%rd56, %rd2, 32;
	mov.f32 	%f111, 0f00000000;
	mul.wide.s32 	%rd14, %r24, 4;
	mov.u32 	%r32, %r1;
$L__BB2_4:
	.pragma "nounroll";
	ld.global.f32 	%f18, [%rd56+-32];
	mul.wide.s32 	%rd12, %r32, 4;
	add.s64 	%rd13, %rd1, %rd12;
	ld.global.f32 	%f19, [%rd13];
	fma.rn.f32 	%f20, %f18, %f19, %f111;
	ld.global.f32 	%f21, [%rd56+-28];
	add.s64 	%rd15, %rd13, %rd14;
	ld.global.f32 	%f22, [%rd15];
	fma.rn.f32 	%f23, %f21, %f22, %f20;
	ld.global.f32 	%f24, [%rd56+-24];
	add.s64 	%rd16, %rd15, %rd14;
	ld.global.f32 	%f25, [%rd16];
	fma.rn.f32 	%f26, %f24, %f25, %f23;
	ld.global.f32 	%f27, [%rd56+-20];
	add.s64 	%rd17, %rd16, %rd14;
	ld.global.f32 	%f28, [%rd17];
	fma.rn.f32 	%f29, %f27, %f28, %f26;
	ld.global.f32 	%f30, [%rd56+-16];
	add.s64 	%rd18, %rd17, %rd14;
	ld.global.f32 	%f31, [%rd18];
	fma.rn.f32 	%f32, %f30, %f31, %f29;
	ld.global.f32 	%f33, [%rd56+-12];
	add.s64 	%rd19, %rd18, %rd14;
	ld.global.f32 	%f34, [%rd19];
	fma.rn.f32 	%f35, %f33, %f34, %f32;
	ld.global.f32 	%f36, [%rd56+-8];
	add.s64 	%rd20, %rd19, %rd14;
	ld.global.f32 	%f37, [%rd20];
	fma.rn.f32 	%f38, %f36, %f37, %f35;
	ld.global.f32 	%f39, [%rd56+-4];
	add.s64 	%rd21, %rd20, %rd14;
	ld.global.f32 	%f40, [%rd21];
	fma.rn.f32 	%f41, %f39, %f40, %f38;
	ld.global.f32 	%f42, [%rd56];
	add.s64 	%rd22, %rd21, %rd14;
	ld.global.f32 	%f43, [%rd22];
	fma.rn.f32 	%f44, %f42, %f43, %f41;
	ld.global.f32 	%f45, [%rd56+4];
	add.s64 	%rd23, %rd22, %rd14;
	ld.global.f32 	%f46, [%rd23];
	fma.rn.f32 	%f47, %f45, %f46, %f44;
	ld.global.f32 	%f48, [%rd56+8];
	add.s64 	%rd24, %rd23, %rd14;
	ld.global.f32 	%f49, [%rd24];
	fma.rn.f32 	%f50, %f48, %f49, %f47;
	ld.global.f32 	%f51, [%rd56+12];
	add.s64 	%rd25, %rd24, %rd14;
	ld.global.f32 	%f52, [%rd25];
	fma.rn.f32 	%f53, %f51, %f52, %f50;
	ld.global.f32 	%f54, [%rd56+16];
	add.s64 	%rd26, %rd25, %rd14;
	ld.global.f32 	%f55, [%rd26];
	fma.rn.f32 	%f56, %f54, %f55, %f53;
	ld.global.f32 	%f57, [%rd56+20];
	add.s64 	%rd27, %rd26, %rd14;
	ld.global.f32 	%f58, [%rd27];
	fma.rn.f32 	%f59, %f57, %f58, %f56;
	ld.global.f32 	%f60, [%rd56+24];
	add.s64 	%rd28, %rd27, %rd14;
	ld.global.f32 	%f61, [%rd28];
	fma.rn.f32 	%f62, %f60, %f61, %f59;
	ld.global.f32 	%f63, [%rd56+28];
	add.s64 	%rd29, %rd28, %rd14;
	ld.global.f32 	%f64, [%rd29];
	fma.rn.f32 	%f111, %f63, %f64, %f62;
	add.s32 	%r33, %r33, 16;
	add.s32 	%r32, %r32, %r5;
	add.s64 	%rd56, %rd56, 64;
	setp.ne.s32 	%p4, %r33, 0;
	@%p4 bra 	$L__BB2_4;
$L__BB2_5:
	setp.eq.s32 	%p5, %r2, 0;
	@%p5 bra 	$L__BB2_14;
	and.b32  	%r11, %r23, 7;
	setp.lt.u32 	%p6, %r2, 8;
	@%p6 bra 	$L__BB2_8;
	mul.wide.u32 	%rd30, %r35, 4;
	add.s64 	%rd31, %rd2, %rd30;
	ld.global.f32 	%f66, [%rd31];
	mad.lo.s32 	%r30, %r35, %r24, %r1;
	mul.wide.s32 	%rd32, %r30, 4;
	add.s64 	%rd33, %rd1, %rd32;
	ld.global.f32 	%f67, [%rd33];
	fma.rn.f32 	%f68, %f66, %f67, %f111;
	ld.global.f32 	%f69, [%rd31+4];
	mul.wide.s32 	%rd34, %r24, 4;
	add.s64 	%rd35, %rd33, %rd34;
	ld.global.f32 	%f70, [%rd35];
	fma.rn.f32 	%f71, %f69, %f70, %f68;
	ld.global.f32 	%f72, [%rd31+8];
	add.s64 	%rd36, %rd35, %rd34;
	ld.global.f32 	%f73, [%rd36];
	fma.rn.f32 	%f74, %f72, %f73, %f71;
	ld.global.f32 	%f75, [%rd31+12];
	add.s64 	%rd37, %rd36, %rd34;
	ld.global.f32 	%f76, [%rd37];
	fma.rn.f32 	%f77, %f75, %f76, %f74;
	ld.global.f32 	%f78, [%rd31+16];
	add.s64 	%rd38, %rd37, %rd34;
	ld.global.f32 	%f79, [%rd38];
	fma.rn.f32 	%f80, %f78, %f79, %f77;
	ld.global.f32 	%f81, [%rd31+20];
	add.s64 	%rd39, %rd38, %rd34;
	ld.global.f32 	%f82, [%rd39];
	fma.rn.f32 	%f83, %f81, %f82, %f80;
	ld.global.f32 	%f84, [%rd31+24];
	add.s64 	%rd40, %rd39, %rd34;
	ld.global.f32 	%f85, [%rd40];
	fma.rn.f32 	%f86, %f84, %f85, %f83;
	ld.global.f32 	%f87, [%rd31+28];
	add.s64 	%rd41, %rd40, %rd34;
	ld.global.f32 	%f88, [%rd41];
	fma.rn.f32 	%f111, %f87, %f88, %f86;
	add.s32 	%r35, %r35, 8;
$L__BB2_8:
	setp.eq.s32 	%p7, %r11, 0;
	@%p7 bra 	$L__BB2_14;
	and.b32  	%r14, %r23, 3;
	setp.lt.u32 	%p8, %r11, 4;
	@%p8 bra 	$L__BB2_11;
	mul.wide.u32 	%rd42, %r35, 4;
	add.s64 	%rd43, %rd2, %rd42;
	ld.global.f32 	%f90, [%rd43];
	mad.lo.s32 	%r31, %r35, %r24, %r1;
	mul.wide.s32 	%rd44, %r31, 4;
	add.s64 	%rd45, %rd1, %rd44;
	ld.global.f32 	%f91, [%rd45];
	fma.rn.f32 	%f92, %f90, %f91, %f111;
	ld.global.f32 	%f93, [%rd43+4];
	mul.wide.s32 	%rd46, %r24, 4;
	add.s64 	%rd47, %rd45, %rd46;
	ld.global.f32 	%f94, [%rd47];
	fma.rn.f32 	%f95, %f93, %f94, %f92;
	ld.global.f32 	%f96, [%rd43+8];
	add.s64 	%rd48, %rd47, %rd46;
	ld.global.f32 	%f97, [%rd48];
	fma.rn.f32 	%f98, %f96, %f97, %f95;
	ld.global.f32 	%f99, [%rd43+12];
	add.s64 	%rd49, %rd48, %rd46;
	ld.global.f32 	%f100, [%rd49];
	fma.rn.f32 	%f111, %f99, %f100, %f98;
	add.s32 	%r35, %r35, 4;
$L__BB2_11:
	setp.eq.s32 	%p9, %r14, 0;
	@%p9 bra 	$L__BB2_14;
	mad.lo.s32 	%r38, %r35, %r24, %r1;
	mul.wide.u32 	%rd50, %r35, 4;
	add.s64 	%rd57, %rd2, %rd50;
	neg.s32 	%r37, %r14;
$L__BB2_13:
	.pragma "nounroll";
	ld.global.f32 	%f101, [%rd57];
	mul.wide.s32 	%rd51, %r38, 4;
	add.s64 	%rd52, %rd1, %rd51;
	ld.global.f32 	%f102, [%rd52];
	fma.rn.f32 	%f111, %f101, %f102, %f111;
	add.s32 	%r38, %r38, %r24;
	add.s64 	%rd57, %rd57, 4;
	add.s32 	%r37, %r37, 1;
	setp.ne.s32 	%p10, %r37, 0;
	@%p10 bra 	$L__BB2_13;
$L__BB2_14:
	cvta.to.global.u64 	%rd53, %rd9;
	mul.wide.s32 	%rd54, %r1, 4;
	add.s64 	%rd55, %rd53, %rd54;
	st.global.f32 	[%rd55], %f111;
$L__BB2_15:
	ret;

}
	// .globl	vectorMatrixMulVector
.visible .entry vectorMatrixMulVector(
	.param .u64 .ptr .align 1 vectorMatrixMulVector_param_0,
	.param .u64 .ptr .align 1 vectorMatrixMulVector_param_1,
	.param .u64 .ptr .align 1 vectorMatrixMulVector_param_2,
	.param .u32 vectorMatrixMulVector_param_3,
	.param .u32 vectorMatrixMulVector_param_4
)
{
	.reg .pred 	%p<4>;
	.reg .b32 	%r<12>;
	.reg .b32 	%f<4>;
	.reg .b64 	%rd<13>;

	ld.param.u64 	%rd1, [vectorMatrixMulVector_param_0];
	ld.param.u64 	%rd2, [vectorMatrixMulVector_param_1];
	ld.param.u64 	%rd3, [vectorMatrixMulVector_param_2];
	ld.param.u32 	%r4, [vectorMatrixMulVector_param_3];
	ld.param.u32 	%r3, [vectorMatrixMulVector_param_4];
	mov.u32 	%r5, %ctaid.x;
	mov.u32 	%r6, %ctaid.y;
	mov.u32 	%r7, %tid.x;
	mov.u32 	%r8, %tid.y;
	mov.u32 	%r9, %ntid.y;
	mad.lo.s32 	%r1, %r6, %r9, %r8;
	mov.u32 	%r10, %ntid.x;
	mad.lo.s32 	%r2, %r5, %r10, %r7;
	setp.ge.s32 	%p1, %r1, %r4;
	setp.ge.s32 	%p2, %r2, %r3;
	or.pred  	%p3, %p1, %p2;
	@%p3 bra 	$L__BB3_2;
	cvta.to.global.u64 	%rd4, %rd1;
	cvta.to.global.u64 	%rd5, %rd2;
	cvta.to.global.u64 	%rd6, %rd3;
	mul.wide.u32 	%rd7, %r1, 4;
	add.s64 	%rd8, %rd4, %rd7;
	ld.global.f32 	%f1, [%rd8];
	mul.wide.s32 	%rd9, %r2, 4;
	add.s64 	%rd10, %rd5, %rd9;
	ld.global.f32 	%f2, [%rd10];
	mul.f32 	%f3, %f1, %f2;
	mad.lo.s32 	%r11, %r3, %r1, %r2;
	mul.wide.s32 	%rd11, %r11, 4;
	add.s64 	%rd12, %rd6, %rd11;
	st.global.f32 	[%rd12], %f3;
$L__BB3_2:
	ret;

}


// ===== COMPILED SASS (sm_100) =====

	.target	sm_100

	.elftype	@"ET_EXEC"


//--------------------- .note.nv.tkinfo           --------------------------
	.section	.note.nv.tkinfo,"",@"SHT_NOTE"
	.sectionflags	@"SHF_NOTE_NV_TKINFO"
	.tkinfo
        /*0018*/ 	.word	0x00000002
        /*0030*/ 	.string	""
        /*0030*/ 	.string	"ptxas"
        /*0030*/ 	.string	"Cuda compilation tools, release 13.0, V13.0.88"
        /*0030*/ 	.string	"Build cuda_13.0.r13.0/compiler.36424714_0"
        /*0030*/ 	.string	"-arch sm_100 -m 64 "



//--------------------- .note.nv.cuinfo           --------------------------
	.section	.note.nv.cuinfo,"",@"SHT_NOTE"
	.sectionflags	@"SHF_NOTE_NV_CUINFO"
        /*0018*/ 	.short	0x0002
        /*001a*/ 	.short	0x0064
        /*001c*/ 	.short	0x0082
	.zero		2


//--------------------- .nv.info                  --------------------------
	.section	.nv.info,"",@"SHT_CUDA_INFO"
	.align	4


	//----- nvinfo : EIATTR_REGCOUNT
	.align		4
        /*0000*/ 	.byte	0x04, 0x2f
        /*0002*/ 	.short	(.L_1 - .L_0)
	.align		4
.L_0:
        /*0004*/ 	.word	index@(vectorMulVector)
        /*0008*/ 	.word	0x0000001e


	//----- nvinfo : EIATTR_FRAME_SIZE
	.align		4
.L_1:
        /*000c*/ 	.byte	0x04, 0x11
        /*000e*/ 	.short	(.L_3 - .L_2)
	.align		4
.L_2:
        /*0010*/ 	.word	index@(vectorMulVector)
        /*0014*/ 	.word	0x00000000


	//----- nvinfo : EIATTR_REGCOUNT
	.align		4
.L_3:
        /*0018*/ 	.byte	0x04, 0x2f
        /*001a*/ 	.short	(.L_5 - .L_4)
	.align		4
.L_4:
        /*001c*/ 	.word	index@(matrixMulVector)
        /*0020*/ 	.word	0x0000001e


	//----- nvinfo : EIATTR_FRAME_SIZE
	.align		4
.L_5:
        /*0024*/ 	.byte	0x04, 0x11
        /*0026*/ 	.short	(.L_7 - .L_6)
	.align		4
.L_6:
        /*0028*/ 	.word	index@(matrixMulVector)
        /*002c*/ 	.word	0x00000000


	//----- nvinfo : EIATTR_REGCOUNT
	.align		4
.L_7:
        /*0030*/ 	.byte	0x04, 0x2f
        /*0032*/ 	.short	(.L_9 - .L_8)
	.align		4
.L_8:
        /*0034*/ 	.word	index@(vectorMulMatrix)
        /*0038*/ 	.word	0x00000020


	//----- nvinfo : EIATTR_FRAME_SIZE
	.align		4
.L_9:
        /*003c*/ 	.byte	0x04, 0x11
        /*003e*/ 	.short	(.L_11 - .L_10)
	.align		4
.L_10:
        /*0040*/ 	.word	index@(vectorMulMatrix)
        /*0044*/ 	.word	0x00000000


	//----- nvinfo : EIATTR_REGCOUNT
	.align		4
.L_11:
        /*0048*/ 	.byte	0x04, 0x2f
        /*004a*/ 	.short	(.L_13 - .L_12)
	.align		4
.L_12:
        /*004c*/ 	.word	index@(vectorMatrixMulVector)
        /*0050*/ 	.word	0x0000000c


	//----- nvinfo : EIATTR_FRAME_SIZE
	.align		4
.L_13:
        /*0054*/ 	.byte	0x04, 0x11
        /*0056*/ 	.short	(.L_15 - .L_14)
	.align		4
.L_14:
        /*0058*/ 	.word	index@(vectorMatrixMulVector)
        /*005c*/ 	.word	0x00000000


	//----- nvinfo : EIATTR_MIN_STACK_SIZE
	.align		4
.L_15:
        /*0060*/ 	.byte	0x04, 0x12
        /*0062*/ 	.short	(.L_17 - .L_16)
	.align		4
.L_16:
        /*0064*/ 	.word	index@(vectorMatrixMulVector)
        /*0068*/ 	.word	0x00000000


	//----- nvinfo : EIATTR_MIN_STACK_SIZE
	.align		4
.L_17:
        /*006c*/ 	.byte	0x04, 0x12
        /*006e*/ 	.short	(.L_19 - .L_18)
	.align		4
.L_18:
        /*0070*/ 	.word	index@(vectorMulMatrix)
        /*0074*/ 	.word	0x00000000


	//----- nvinfo : EIATTR_MIN_STACK_SIZE
	.align		4
.L_19:
        /*0078*/ 	.byte	0x04, 0x12
        /*007a*/ 	.short	(.L_21 - .L_20)
	.align		4
.L_20:
        /*007c*/ 	.word	index@(matrixMulVector)
        /*0080*/ 	.word	0x00000000


	//----- nvinfo : EIATTR_MIN_STACK_SIZE
	.align		4
.L_21:
        /*0084*/ 	.byte	0x04, 0x12
        /*0086*/ 	.short	(.L_23 - .L_22)
	.align		4
.L_22:
        /*0088*/ 	.word	index@(vectorMulVector)
        /*008c*/ 	.word	0x00000000
.L_23:


//--------------------- .nv.compat                --------------------------
	.section	.nv.compat,"",@"SHT_CUDA_COMPAT_INFO"
	.align	4
        /*0000*/ 	.byte	0x02, 0x09, 0x00, 0x00, 0x02, 0x02, 0x01, 0x00, 0x02, 0x05, 0x05, 0x00, 0x03, 0x07, 0x01, 0x01
        /*0010*/ 	.byte	0x02, 0x03, 0x00, 0x00, 0x02, 0x06, 0x01, 0x00, 0x04, 0x0b, 0x08, 0x00, 0x09, 0x00, 0x00, 0x00
        /*0020*/ 	.byte	0x00, 0x00, 0x00, 0x00


//--------------------- .nv.info.vectorMatrixMulVector --------------------------
	.section	.nv.info.vectorMatrixMulVector,"",@"SHT_CUDA_INFO"
	.sectionflags	@""
	.align	4


	//----- nvinfo : EIATTR_CUDA_API_VERSION
	.align		4
        /*0000*/ 	.byte	0x04, 0x37
        /*0002*/ 	.short	(.L_25 - .L_24)
.L_24:
        /*0004*/ 	.word	0x00000082


	//----- nvinfo : EIATTR_KPARAM_INFO
	.align		4
.L_25:
        /*0008*/ 	.byte	0x04, 0x17
        /*000a*/ 	.short	(.L_27 - .L_26)
.L_26:
        /*000c*/ 	.word	0x00000000
        /*0010*/ 	.short	0x0004
        /*0012*/ 	.short	0x001c
        /*0014*/ 	.byte	0x00, 0xf0, 0x11, 0x00


	//----- nvinfo : EIATTR_KPARAM_INFO
	.align		4
.L_27:
        /*0018*/ 	.byte	0x04, 0x17
        /*001a*/ 	.short	(.L_29 - .L_28)
.L_28:
        /*001c*/ 	.word	0x00000000
        /*0020*/ 	.short	0x0003
        /*0022*/ 	.short	0x0018
        /*0024*/ 	.byte	0x00, 0xf0, 0x11, 0x00


	//----- nvinfo : EIATTR_KPARAM_INFO
	.align		4
.L_29:
        /*0028*/ 	.byte	0x04, 0x17
        /*002a*/ 	.short	(.L_31 - .L_30)
.L_30:
        /*002c*/ 	.word	0x00000000
        /*0030*/ 	.short	0x0002
        /*0032*/ 	.short	0x0010
        /*0034*/ 	.byte	0x00, 0xf5, 0x21, 0x00


	//----- nvinfo : EIATTR_KPARAM_INFO
	.align		4
.L_31:
        /*0038*/ 	.byte	0x04, 0x17
        /*003a*/ 	.short	(.L_33 - .L_32)
.L_32:
        /*003c*/ 	.word	0x00000000
        /*0040*/ 	.short	0x0001
        /*0042*/ 	.short	0x0008
        /*0044*/ 	.byte	0x00, 0xf5, 0x21, 0x00


	//----- nvinfo : EIATTR_KPARAM_INFO
	.align		4
.L_33:
        /*0048*/ 	.byte	0x04, 0x17
        /*004a*/ 	.short	(.L_35 - .L_34)
.L_34:
        /*004c*/ 	.word	0x00000000
        /*0050*/ 	.short	0x0000
        /*0052*/ 	.short	0x0000
        /*0054*/ 	.byte	0x00, 0xf5, 0x21, 0x00


	//----- nvinfo : EIATTR_SPARSE_MMA_MASK
	.align		4
.L_35:
        /*0058*/ 	.byte	0x03, 0x50
        /*005a*/ 	.short	0x0000


	//----- nvinfo : EIATTR_MAXREG_COUNT
	.align		4
        /*005c*/ 	.byte	0x03, 0x1b
        /*005e*/ 	.short	0x00ff


	//----- nvinfo : EIATTR_MERCURY_ISA_VERSION
	.align		4
        /*0060*/ 	.byte	0x03, 0x5f
        /*0062*/ 	.short	0x0101


	//----- nvinfo : EIATTR_VRC_CTA_INIT_COUNT
	.align		4
        /*0064*/ 	.byte	0x02, 0x4a
	.zero		1
	.zero		1


	//----- nvinfo : EIATTR_EXIT_INSTR_OFFSETS
	.align		4
        /*0068*/ 	.byte	0x04, 0x1c
        /*006a*/ 	.short	(.L_37 - .L_36)


	//   ....[0]....
.L_36:
        /*006c*/ 	.word	0x000000c0


	//   ....[1]....
        /*0070*/ 	.word	0x00000190


	//----- nvinfo : EIATTR_CBANK_PARAM_SIZE
	.align		4
.L_37:
        /*0074*/ 	.byte	0x03, 0x19
        /*0076*/ 	.short	0x0020


	//----- nvinfo : EIATTR_PARAM_CBANK
	.align		4
        /*0078*/ 	.byte	0x04, 0x0a
        /*007a*/ 	.short	(.L_39 - .L_38)
	.align		4
.L_38:
        /*007c*/ 	.word	index@(.nv.constant0.vectorMatrixMulVector)
        /*0080*/ 	.short	0x0380
        /*0082*/ 	.short	0x0020


	//----- nvinfo : EIATTR_SW_WAR
	.align		4
.L_39:
        /*0084*/ 	.byte	0x04, 0x36
        /*0086*/ 	.short	(.L_41 - .L_40)
.L_40:
        /*0088*/ 	.word	0x00000008
.L_41:


//--------------------- .nv.info.vectorMulMatrix  --------------------------
	.section	.nv.info.vectorMulMatrix,"",@"SHT_CUDA_INFO"
	.sectionflags	@""
	.align	4


	//----- nvinfo : EIATTR_CUDA_API_VERSION
	.align		4
        /*0000*/ 	.byte	0x04, 0x37
        /*0002*/ 	.short	(.L_43 - .L_42)
.L_42:
        /*0004*/ 	.word	0x00000082


	//----- nvinfo : EIATTR_KPARAM_INFO
	.align		4
.L_43:
        /*0008*/ 	.byte	0x04, 0x17
        /*000a*/ 	.short	(.L_45 - .L_44)
.L_44:
        /*000c*/ 	.word	0x00000000
        /*0010*/ 	.short	0x0006
        /*0012*/ 	.short	0x0024
        /*0014*/ 	.byte	0x00, 0xf0, 0x11, 0x00


	//----- nvinfo : EIATTR_KPARAM_INFO
	.align		4
.L_45:
        /*0018*/ 	.byte	0x04, 0x17
        /*001a*/ 	.short	(.L_47 - .L_46)
.L_46:
        /*001c*/ 	.word	0x00000000
        /*0020*/ 	.short	0x0005
        /*0022*/ 	.short	0x0020
        /*0024*/ 	.byte	0x00, 0xf0, 0x11, 0x00


	//----- nvinfo : EIATTR_KPARAM_INFO
	.align		4
.L_47:
        /*0028*/ 	.byte	0x04, 0x17
        /*002a*/ 	.short	(.L_49 - .L_48)
.L_48:
        /*002c*/ 	.word	0x00000000
        /*0030*/ 	.short	0x0004
        /*0032*/ 	.short	0x001c
        /*0034*/ 	.byte	0x00, 0xf0, 0x11, 0x00


	//----- nvinfo : EIATTR_KPARAM_INFO
	.align		4
.L_49:
        /*0038*/ 	.byte	0x04, 0x17
        /*003a*/ 	.short	(.L_51 - .L_50)
.L_50:
        /*003c*/ 	.word	0x00000000
        /*0040*/ 	.short	0x0003
        /*0042*/ 	.short	0x0018
        /*0044*/ 	.byte	0x00, 0xf0, 0x11, 0x00


	//----- nvinfo : EIATTR_KPARAM_INFO
	.align		4
.L_51:
        /*0048*/ 	.byte	0x04, 0x17
        /*004a*/ 	.short	(.L_53 - .L_52)
.L_52:
        /*004c*/ 	.word	0x00000000
        /*0050*/ 	.short	0x0002
        /*0052*/ 	.short	0x0010
        /*0054*/ 	.byte	0x00, 0xf5, 0x21, 0x00


	//----- nvinfo : EIATTR_KPARAM_INFO
	.align		4
.L_53:
        /*0058*/ 	.byte	0x04, 0x17
        /*005a*/ 	.short	(.L_55 - .L_54)
.L_54:
        /*005c*/ 	.word	0x00000000
        /*0060*/ 	.short	0x0001
        /*0062*/ 	.short	0x0008
        /*0064*/ 	.byte	0x00, 0xf5, 0x21, 0x00


	//----- nvinfo : EIATTR_KPARAM_INFO
	.align		4
.L_55:
        /*0068*/ 	.byte	0x04, 0x17
        /*006a*/ 	.short	(.L_57 - .L_56)
.L_56:
        /*006c*/ 	.word	0x00000000
        /*0070*/ 	.short	0x0000
        /*0072*/ 	.short	0x0000
        /*0074*/ 	.byte	0x00, 0xf5, 0x21, 0x00


	//----- nvinfo : EIATTR_SPARSE_MMA_MASK
	.align		4
.L_57:
        /*0078*/ 	.byte	0x03, 0x50
        /*007a*/ 	.short	0x0000


	//----- nvinfo : EIATTR_MAXREG_COUNT
	.align		4
        /*007c*/ 	.byte	0x03, 0x1b
        /*007e*/ 	.short	0x00ff


	//----- nvinfo : EIATTR_MERCURY_ISA_VERSION
	.align		4
        /*0080*/ 	.byte	0x03, 0x5f
        /*0082*/ 	.short	0x0101


	//----- nvinfo : EIATTR_VRC_CTA_INIT_COUNT
	.align		4
        /*0084*/ 	.byte	0x02, 0x4a
	.zero		1
	.zero		1


	//----- nvinfo : EIATTR_EXIT_INSTR_OFFSETS
	.align		4
        /*0088*/ 	.byte	0x04, 0x1c
        /*008a*/ 	.short	(.L_59 - .L_58)


	//   ....[0]....
.L_58:
        /*008c*/ 	.word	0x00000070


	//   ....[1]....
        /*0090*/ 	.word	0x00000c10


	//----- nvinfo : EIATTR_CBANK_PARAM_SIZE
	.align		4
.L_59:
        /*0094*/ 	.byte	0x03, 0x19
        /*0096*/ 	.short	0x0028


	//----- nvinfo : EIATTR_PARAM_CBANK
	.align		4
        /*0098*/ 	.byte	0x04, 0x0a
        /*009a*/ 	.short	(.L_61 - .L_60)
	.align		4
.L_60:
        /*009c*/ 	.word	index@(.nv.constant0.vectorMulMatrix)
        /*00a0*/ 	.short	0x0380
        /*00a2*/ 	.short	0x0028


	//----- nvinfo : EIATTR_SW_WAR
	.align		4
.L_61:
        /*00a4*/ 	.byte	0x04, 0x36
        /*00a6*/ 	.short	(.L_63 - .L_62)
.L_62:
        /*00a8*/ 	.word	0x00000008
.L_63:


//--------------------- .nv.info.matrixMulVector  --------------------------
	.section	.nv.info.matrixMulVector,"",@"SHT_CUDA_INFO"
	.sectionflags	@""
	.align	4


	//----- nvinfo : EIATTR_CUDA_API_VERSION
	.align		4
        /*0000*/ 	.byte	0x04, 0x37
        /*0002*/ 	.short	(.L_65 - .L_64)
.L_64:
        /*0004*/ 	.word	0x00000082


	//----- nvinfo : EIATTR_KPARAM_INFO
	.align		4
.L_65:
        /*0008*/ 	.byte	0x04, 0x17
        /*000a*/ 	.short	(.L_67 - .L_66)
.L_66:
        /*000c*/ 	.word	0x00000000
        /*0010*/ 	.short	0x0006
        /*0012*/ 	.short	0x0024
        /*0014*/ 	.byte	0x00, 0xf0, 0x11, 0x00


	//----- nvinfo : EIATTR_KPARAM_INFO
	.align		4
.L_67:
        /*0018*/ 	.byte	0x04, 0x17
        /*001a*/ 	.short	(.L_69 - .L_68)
.L_68:
        /*001c*/ 	.word	0x00000000
        /*0020*/ 	.short	0x0005
        /*0022*/ 	.short	0x0020
        /*0024*/ 	.byte	0x00, 0xf0, 0x11, 0x00


	//----- nvinfo : EIATTR_KPARAM_INFO
	.align		4
.L_69:
        /*0028*/ 	.byte	0x04, 0x17
        /*002a*/ 	.short	(.L_71 - .L_70)
.L_70:
        /*002c*/ 	.word	0x00000000
        /*0030*/ 	.short	0x0004
        /*0032*/ 	.short	0x001c
        /*0034*/ 	.byte	0x00, 0xf0, 0x11, 0x00


	//----- nvinfo : EIATTR_KPARAM_INFO
	.align		4
.L_71:
        /*0038*/ 	.byte	0x04, 0x17
        /*003a*/ 	.short	(.L_73 - .L_72)
.L_72:
        /*003c*/ 	.word	0x00000000
        /*0040*/ 	.short	0x0003
        /*0042*/ 	.short	0x0018
        /*0044*/ 	.byte	0x00, 0xf0, 0x11, 0x00


	//----- nvinfo : EIATTR_KPARAM_INFO
	.align		4
.L_73:
        /*0048*/ 	.byte	0x04, 0x17
        /*004a*/ 	.short	(.L_75 - .L_74)
.L_74:
        /*004c*/ 	.word	0x00000000
        /*0050*/ 	.short	0x0002
        /*0052*/ 	.short	0x0010
        /*0054*/ 	.byte	0x00, 0xf5, 0x21, 0x00


	//----- nvinfo : EIATTR_KPARAM_INFO
	.align		4
.L_75:
        /*0058*/ 	.byte	0x04, 0x17
        /*005a*/ 	.short	(.L_77 - .L_76)
.L_76:
        /*005c*/ 	.word	0x00000000
        /*0060*/ 	.short	0x0001
        /*0062*/ 	.short	0x0008
        /*0064*/ 	.byte	0x00, 0xf5, 0x21, 0x00


	//----- nvinfo : EIATTR_KPARAM_INFO
	.align		4
.L_77:
        /*0068*/ 	.byte	0x04, 0x17
        /*006a*/ 	.short	(.L_79 - .L_78)
.L_78:
        /*006c*/ 	.word	0x00000000
        /*0070*/ 	.short	0x0000
        /*0072*/ 	.short	0x0000
        /*0074*/ 	.byte	0x00, 0xf5, 0x21, 0x00


	//----- nvinfo : EIATTR_SPARSE_MMA_MASK
	.align		4
.L_79:
        /*0078*/ 	.byte	0x03, 0x50
        /*007a*/ 	.short	0x0000


	//----- nvinfo : EIATTR_MAXREG_COUNT
	.align		4
        /*007c*/ 	.byte	0x03, 0x1b
        /*007e*/ 	.short	0x00ff


	//----- nvinfo : EIATTR_MERCURY_ISA_VERSION
	.align		4
        /*0080*/ 	.byte	0x03, 0x5f
        /*0082*/ 	.short	0x0101


	//----- nvinfo : EIATTR_VRC_CTA_INIT_COUNT
	.align		4
        /*0084*/ 	.byte	0x02, 0x4a
	.zero		1
	.zero		1


	//----- nvinfo : EIATTR_EXIT_INSTR_OFFSETS
	.align		4
        /*0088*/ 	.byte	0x04, 0x1c
        /*008a*/ 	.short	(.L_81 - .L_80)


	//   ....[0]....
.L_80:
        /*008c*/ 	.word	0x00000070


	//   ....[1]....
        /*0090*/ 	.word	0x00000aa0


	//----- nvinfo : EIATTR_CBANK_PARAM_SIZE
	.align		4
.L_81:
        /*0094*/ 	.byte	0x03, 0x19
        /*0096*/ 	.short	0x0028


	//----- nvinfo : EIATTR_PARAM_CBANK
	.align		4
        /*0098*/ 	.byte	0x04, 0x0a
        /*009a*/ 	.short	(.L_83 - .L_82)
	.align		4
.L_82:
        /*009c*/ 	.word	index@(.nv.constant0.matrixMulVector)
        /*00a0*/ 	.short	0x0380
        /*00a2*/ 	.short	0x0028


	//----- nvinfo : EIATTR_SW_WAR
	.align		4
.L_83:
        /*00a4*/ 	.byte	0x04, 0x36
        /*00a6*/ 	.short	(.L_85 - .L_84)
.L_84:
        /*00a8*/ 	.word	0x00000008
.L_85:


//--------------------- .nv.info.vectorMulVector  --------------------------
	.section	.nv.info.vectorMulVector,"",@"SHT_CUDA_INFO"
	.sectionflags	@""
	.align	4


	//----- nvinfo : EIATTR_CUDA_API_VERSION
	.align		4
        /*0000*/ 	.byte	0x04, 0x37
        /*0002*/ 	.short	(.L_87 - .L_86)
.L_86:
        /*0004*/ 	.word	0x00000082


	//----- nvinfo : EIATTR_KPARAM_INFO
	.align		4
.L_87:
        /*0008*/ 	.byte	0x04, 0x17
        /*000a*/ 	.short	(.L_89 - .L_88)
.L_88:
        /*000c*/ 	.word	0x00000000
        /*0010*/ 	.short	0x0003
        /*0012*/ 	.short	0x0018
        /*0014*/ 	.byte	0x00, 0xf0, 0x11, 0x00


	//----- nvinfo : EIATTR_KPARAM_INFO
	.align		4
.L_89:
        /*0018*/ 	.byte	0x04, 0x17
        /*001a*/ 	.short	(.L_91 - .L_90)
.L_90:
        /*001c*/ 	.word	0x00000000
        /*0020*/ 	.short	0x0002
        /*0022*/ 	.short	0x0010
        /*0024*/ 	.byte	0x00, 0xf5, 0x21, 0x00


	//----- nvinfo : EIATTR_KPARAM_INFO
	.align		4
.L_91:
        /*0028*/ 	.byte	0x04, 0x17
        /*002a*/ 	.short	(.L_93 - .L_92)
.L_92:
        /*002c*/ 	.word	0x00000000
        /*0030*/ 	.short	0x0001
        /*0032*/ 	.short	0x0008
        /*0034*/ 	.byte	0x00, 0xf5, 0x21, 0x00


	//----- nvinfo : EIATTR_KPARAM_INFO
	.align		4
.L_93:
        /*0038*/ 	.byte	0x04, 0x17
        /*003a*/ 	.short	(.L_95 - .L_94)
.L_94:
        /*003c*/ 	.word	0x00000000
        /*0040*/ 	.short	0x0000
        /*0042*/ 	.short	0x0000
        /*0044*/ 	.byte	0x00, 0xf5, 0x21, 0x00


	//----- nvinfo : EIATTR_SPARSE_MMA_MASK
	.align		4
.L_95:
        /*0048*/ 	.byte	0x03, 0x50
        /*004a*/ 	.short	0x0000


	//----- nvinfo : EIATTR_MAXREG_COUNT
	.align		4
        /*004c*/ 	.byte	0x03, 0x1b
        /*004e*/ 	.short	0x00ff


	//----- nvinfo : EIATTR_MERCURY_ISA_VERSION
	.align		4
        /*0050*/ 	.byte	0x03, 0x5f
        /*0052*/ 	.short	0x0101


	//----- nvinfo : EIATTR_VRC_CTA_INIT_COUNT
	.align		4
        /*0054*/ 	.byte	0x02, 0x4a
	.zero		1
	.zero		1


	//----- nvinfo : EIATTR_EXIT_INSTR_OFFSETS
	.align		4
        /*0058*/ 	.byte	0x04, 0x1c
        /*005a*/ 	.short	(.L_97 - .L_96)


	//   ....[0]....
.L_96:
        /*005c*/ 	.word	0x00000a10


	//----- nvinfo : EIATTR_CBANK_PARAM_SIZE
	.align		4
.L_97:
        /*0060*/ 	.byte	0x03, 0x19
        /*0062*/ 	.short	0x001c


	//----- nvinfo : EIATTR_PARAM_CBANK
	.align		4
        /*0064*/ 	.byte	0x04, 0x0a
        /*0066*/ 	.short	(.L_99 - .L_98)
	.align		4
.L_98:
        /*0068*/ 	.word	index@(.nv.constant0.vectorMulVector)
        /*006c*/ 	.short	0x0380
        /*006e*/ 	.short	0x001c


	//----- nvinfo : EIATTR_SW_WAR
	.align		4
.L_99:
        /*0070*/ 	.byte	0x04, 0x36
        /*0072*/ 	.short	(.L_101 - .L_100)
.L_100:
        /*0074*/ 	.word	0x00000008
.L_101:


//--------------------- .nv.callgraph             --------------------------
	.section	.nv.callgraph,"",@"SHT_CUDA_CALLGRAPH"
	.align	4
	.sectionentsize	8
	.align		4
        /*0000*/ 	.word	0x00000000
	.align		4
        /*0004*/ 	.word	0xffffffff
	.align		4
        /*0008*/ 	.word	0x00000000
	.align		4
        /*000c*/ 	.word	0xfffffffe
	.align		4
        /*0010*/ 	.word	0x00000000
	.align		4
        /*0014*/ 	.word	0xfffffffd
	.align		4
        /*0018*/ 	.word	0x00000000
	.align		4
        /*001c*/ 	.word	0xfffffffc


//--------------------- .text.vectorMatrixMulVector --------------------------
	.section	.text.vectorMatrixMulVector,"ax",@progbits
	.align	128
        .global         vectorMatrixMulVector
        .type           vectorMatrixMulVector,@function
        .size           vectorMatrixMulVector,(.L_x_22 - vectorMatrixMulVector)
        .other          vectorMatrixMulVector,@"STO_CUDA_ENTRY STV_DEFAULT"
vectorMatrixMulVector:
.text.vectorMatrixMulVector:
[----:B------:R-:W-:Y:S01]  /*0000*/  LDC R1, c[0x0][0x37c] ;  /* 0x0000df00ff017b82 */ /* 0x000fe20000000800 */
[----:B------:R-:W0:Y:S07]  /*0010*/  S2R R0, SR_TID.X ;  /* 0x0000000000007919 */ /* 0x000e2e0000002100 */
[----:B------:R-:W1:Y:S01]  /*0020*/  LDC R2, c[0x0][0x364] ;  /* 0x0000d900ff027b82 */ /* 0x000e620000000800 */
[----:B------:R-:W2:Y:S01]  /*0030*/  LDCU.64 UR6, c[0x0][0x398] ;  /* 0x00007300ff0677ac */ /* 0x000ea20008000a00 */
[----:B------:R-:W1:Y:S06]  /*0040*/  S2R R9, SR_TID.Y ;  /* 0x0000000000097919 */ /* 0x000e6c0000002200 */
[----:B------:R-:W0:Y:S08]  /*0050*/  S2UR UR4, SR_CTAID.X ;  /* 0x00000000000479c3 */ /* 0x000e300000002500 */
[----:B------:R-:W0:Y:S08]  /*0060*/  LDC R3, c[0x0][0x360] ;  /* 0x0000d800ff037b82 */ /* 0x000e300000000800 */
[----:B------:R-:W1:Y:S01]  /*0070*/  S2UR UR5, SR_CTAID.Y ;  /* 0x00000000000579c3 */ /* 0x000e620000002600 */
[----:B0-----:R-:W-:-:S05]  /*0080*/  IMAD R0, R3, UR4, R0 ;  /* 0x0000000403007c24 */ /* 0x001fca000f8e0200 */
[----:B--2---:R-:W-:Y:S01]  /*0090*/  ISETP.GE.AND P0, PT, R0, UR7, PT ;  /* 0x0000000700007c0c */ /* 0x004fe2000bf06270 */
[----:B-1----:R-:W-:-:S05]  /*00a0*/  IMAD R9, R2, UR5, R9 ;  /* 0x0000000502097c24 */ /* 0x002fca000f8e0209 */
[----:B------:R-:W-:-:S13]  /*00b0*/  ISETP.GE.OR P0, PT, R9, UR6, P0 ;  /* 0x0000000609007c0c */ /* 0x000fda0008706670 */
[----:B------:R-:W-:Y:S05]  /*00c0*/  @P0 EXIT ;  /* 0x000000000000094d */ /* 0x000fea0003800000 */
[----:B------:R-:W0:Y:S01]  /*00d0*/  LDC.64 R2, c[0x0][0x380] ;  /* 0x0000e000ff027b82 */ /* 0x000e220000000a00 */
[----:B------:R-:W1:Y:S07]  /*00e0*/  LDCU.64 UR4, c[0x0][0x358] ;  /* 0x00006b00ff0477ac */ /* 0x000e6e0008000a00 */
[----:B------:R-:W2:Y:S08]  /*00f0*/  LDC.64 R4, c[0x0][0x388] ;  /* 0x0000e200ff047b82 */ /* 0x000eb00000000a00 */
[----:B------:R-:W3:Y:S01]  /*0100*/  LDC.64 R6, c[0x0][0x390] ;  /* 0x0000e400ff067b82 */ /* 0x000ee20000000a00 */
[----:B0-----:R-:W-:-:S06]  /*0110*/  IMAD.WIDE.U32 R2, R9, 0x4, R2 ;  /* 0x0000000409027825 */ /* 0x001fcc00078e0002 */
[----:B-1----:R-:W4:Y:S01]  /*0120*/  LDG.E R2, desc[UR4][R2.64] ;  /* 0x0000000402027981 */ /* 0x002f22000c1e1900 */
[----:B--2---:R-:W-:-:S06]  /*0130*/  IMAD.WIDE R4, R0, 0x4, R4 ;  /* 0x0000000400047825 */ /* 0x004fcc00078e0204 */
[----:B------:R-:W4:Y:S01]  /*0140*/  LDG.E R5, desc[UR4][R4.64] ;  /* 0x0000000404057981 */ /* 0x000f22000c1e1900 */
[----:B------:R-:W-:-:S04]  /*0150*/  IMAD R9, R9, UR7, R0 ;  /* 0x0000000709097c24 */ /* 0x000fc8000f8e0200 */
[----:B---3--:R-:W-:-:S04]  /*0160*/  IMAD.WIDE R6, R9, 0x4, R6 ;  /* 0x0000000409067825 */ /* 0x008fc800078e0206 */
[----:B----4-:R-:W-:-:S05]  /*0170*/  FMUL R9, R2, R5 ;  /* 0x0000000502097220 */ /* 0x010fca0000400000 */
[----:B------:R-:W-:Y:S01]  /*0180*/  STG.E desc[UR4][R6.64], R9 ;  /* 0x0000000906007986 */ /* 0x000fe2000c101904 */
[----:B------:R-:W-:Y:S05]  /*0190*/  EXIT ;  /* 0x000000000000794d */ /* 0x000fea0003800000 */
.L_x_0:
[----:B------:R-:W-:-:S00]  /*01a0*/  BRA `(.L_x_0) ;  /* 0xfffffffc00fc7947 */ /* 0x000fc0000383ffff */
[----:B------:R-:W-:-:S00]  /*01b0*/  NOP ;  /* 0x0000000000007918 */ /* 0x000fc00000000000 */
        /* <DEDUP_REMOVED lines=12> */
.L_x_22:


//--------------------- .text.vectorMulMatrix     --------------------------
	.section	.text.vectorMulMatrix,"ax",@progbits
	.align	128
        .global         vectorMulMatrix
        .type           vectorMulMatrix,@function
        .size           vectorMulMatrix,(.L_x_23 - vectorMulMatrix)
        .other          vectorMulMatrix,@"STO_CUDA_ENTRY STV_DEFAULT"
vectorMulMatrix:
.text.vectorMulMatrix:
[----:B------:R-:W-:Y:S01]  /*0000*/  LDC R1, c[0x0][0x37c] ;  /* 0x0000df00ff017b82 */ /* 0x000fe20000000800 */
[----:B------:R-:W0:Y:S07]  /*0010*/  S2R R0, SR_TID.X ;  /* 0x0000000000007919 */ /* 0x000e2e0000002100 */
[----:B------:R-:W0:Y:S01]  /*0020*/  S2UR UR4, SR_CTAID.X ;  /* 0x00000000000479c3 */ /* 0x000e220000002500 */
[----:B------:R-:W1:Y:S07]  /*0030*/  LDCU UR5, c[0x0][0x3a4] ;  /* 0x00007480ff0577ac */ /* 0x000e6e0008000800 */
[----:B------:R-:W0:Y:S02]  /*0040*/  LDC R3, c[0x0][0x360] ;  /* 0x0000d800ff037b82 */ /* 0x000e240000000800 */
[----:B0-----:R-:W-:-:S05]  /*0050*/  IMAD R0, R3, UR4, R0 ;  /* 0x0000000403007c24 */ /* 0x001fca000f8e0200 */
[----:B-1----:R-:W-:-:S13]  /*0060*/  ISETP.GE.AND P0, PT, R0, UR5, PT ;  /* 0x0000000500007c0c */ /* 0x002fda000bf06270 */
[----:B------:R-:W-:Y:S05]  /*0070*/  @P0 EXIT ;  /* 0x000000000000094d */ /* 0x000fea0003800000 */
[----:B------:R-:W0:Y:S01]  /*0080*/  LDCU UR6, c[0x0][0x398] ;  /* 0x00007300ff0677ac */ /* 0x000e220008000800 */
[----:B------:R-:W-:Y:S01]  /*0090*/  HFMA2 R15, -RZ, RZ, 0, 0 ;  /* 0x00000000ff0f7431 */ /* 0x000fe200000001ff */
[----:B------:R-:W1:Y:S01]  /*00a0*/  LDCU.64 UR10, c[0x0][0x358] ;  /* 0x00006b00ff0a77ac */ /* 0x000e620008000a00 */
[----:B0-----:R-:W-:-:S09]  /*00b0*/  UISETP.GE.AND UP0, UPT, UR6, 0x1, UPT ;  /* 0x000000010600788c */ /* 0x001fd2000bf06270 */
[----:B-1----:R-:W-:Y:S05]  /*00c0*/  BRA.U !UP0, `(.L_x_1) ;  /* 0x0000000908c47547 */ /* 0x002fea000b800000 */
[----:B------:R-:W-:Y:S01]  /*00d0*/  UISETP.GE.U32.AND UP1, UPT, UR6, 0x10, UPT ;  /* 0x000000100600788c */ /* 0x000fe2000bf26070 */
[----:B------:R-:W-:Y:S01]  /*00e0*/  MOV R15, RZ ;  /* 0x000000ff000f7202 */ /* 0x000fe20000000f00 */
[----:B------:R-:W-:Y:S01]  /*00f0*/  ULOP3.LUT UR7, UR6, 0xf, URZ, 0xc0, !UPT ;  /* 0x0000000f06077892 */ /* 0x000fe2000f8ec0ff */
[----:B------:R-:W-:-:S03]  /*0100*/  MOV R3, RZ ;  /* 0x000000ff00037202 */ /* 0x000fc60000000f00 */
[----:B------:R-:W-:-:S03]  /*0110*/  UISETP.NE.AND UP0, UPT, UR7, URZ, UPT ;  /* 0x000000ff0700728c */ /* 0x000fc6000bf05270 */
[----:B------:R-:W-:Y:S08]  /*0120*/  BRA.U !UP1, `(.L_x_2) ;  /* 0x0000000509487547 */ /* 0x000ff0000b800000 */
[----:B------:R-:W0:Y:S01]  /*0130*/  LDCU.64 UR4, c[0x0][0x380] ;  /* 0x00007000ff0477ac */ /* 0x000e220008000a00 */
[----:B------:R-:W-:Y:S02]  /*0140*/  MOV R15, RZ ;  /* 0x000000ff000f7202 */ /* 0x000fe40000000f00 */
[----:B------:R-:W-:Y:S01]  /*0150*/  MOV R2, R0 ;  /* 0x0000000000027202 */ /* 0x000fe20000000f00 */
[----:B------:R-:W-:-:S04]  /*0160*/  ULOP3.LUT UR8, UR6, 0x7ffffff0, URZ, 0xc0, !UPT ;  /* 0x7ffffff006087892 */ /* 0x000fc8000f8ec0ff */
[----:B------:R-:W-:Y:S02]  /*0170*/  UIADD3 UR9, UPT, UPT, -UR8, URZ, URZ ;  /* 0x000000ff08097290 */ /* 0x000fe4000fffe1ff */
[----:B------:R-:W-:Y:S01]  /*0180*/  MOV R3, UR8 ;  /* 0x0000000800037c02 */ /* 0x000fe20008000f00 */
[----:B0-----:R-:W-:-:S04]  /*0190*/  UIADD3 UR4, UP1, UPT, UR4, 0x20, URZ ;  /* 0x0000002004047890 */ /* 0x001fc8000ff3e0ff */
[----:B------:R-:W-:Y:S02]  /*01a0*/  UIADD3.X UR5, UPT, UPT, URZ, UR5, URZ, UP1, !UPT ;  /* 0x00000005ff057290 */ /* 0x000fe40008ffe4ff */
[----:B------:R-:W-:-:S04]  /*01b0*/  MOV R12, UR4 ;  /* 0x00000004000c7c02 */ /* 0x000fc80008000f00 */
[----:B------:R-:W-:-:S07]  /*01c0*/  MOV R13, UR5 ;  /* 0x00000005000d7c02 */ /* 0x000fce0008000f00 */
.L_x_3:
[----:B------:R-:W0:Y:S01]  /*01d0*/  LDC.64 R28, c[0x0][0x388] ;  /* 0x0000e200ff1c7b82 */ /* 0x000e220000000a00 */
[----:B------:R-:W2:Y:S04]  /*01e0*/  LDG.E R14, desc[UR10][R12.64+-0x20] ;  /* 0xffffe00a0c0e7981 */ /* 0x000ea8000c1e1900 */
[----:B------:R-:W3:Y:S03]  /*01f0*/  LDG.E R21, desc[UR10][R12.64+-0x1c] ;  /* 0xffffe40a0c157981 */ /* 0x000ee6000c1e1900 */
[----:B------:R-:W1:Y:S01]  /*0200*/  LDC R5, c[0x0][0x3a0] ;  /* 0x0000e800ff057b82 */ /* 0x000e620000000800 */
[----:B------:R-:W4:Y:S04]  /*0210*/  LDG.E R11, desc[UR10][R12.64+-0x18] ;  /* 0xffffe80a0c0b7981 */ /* 0x000f28000c1e1900 */
[----:B------:R-:W5:Y:S04]  /*0220*/  LDG.E R10, desc[UR10][R12.64+-0x14] ;  /* 0xffffec0a0c0a7981 */ /* 0x000f68000c1e1900 */
[----:B------:R-:W5:Y:S01]  /*0230*/  LDG.E R9, desc[UR10][R12.64+-0xc] ;  /* 0xfffff40a0c097981 */ /* 0x000f62000c1e1900 */
[----:B0-----:R-:W-:-:S04]  /*0240*/  IMAD.WIDE R28, R2, 0x4, R28 ;  /* 0x00000004021c7825 */ /* 0x001fc800078e021c */
[C---:B-1----:R-:W-:Y:S02]  /*0250*/  IMAD.WIDE R18, R5.reuse, 0x4, R28 ;  /* 0x0000000405127825 */ /* 0x042fe400078e021c */
[----:B------:R-:W2:Y:S04]  /*0260*/  LDG.E R28, desc[UR10][R28.64] ;  /* 0x0000000a1c1c7981 */ /* 0x000ea8000c1e1900 */
[----:B------:R-:W3:Y:S01]  /*0270*/  LDG.E R20, desc[UR10][R18.64] ;  /* 0x0000000a12147981 */ /* 0x000ee2000c1e1900 */
[----:B------:R-:W-:-:S05]  /*0280*/  IMAD.WIDE R22, R5, 0x4, R18 ;  /* 0x0000000405167825 */ /* 0x000fca00078e0212 */
[----:B------:R-:W4:Y:S01]  /*0290*/  LDG.E R4, desc[UR10][R22.64] ;  /* 0x0000000a16047981 */ /* 0x000f22000c1e1900 */
[----:B------:R-:W-:-:S05]  /*02a0*/  IMAD.WIDE R16, R5, 0x4, R22 ;  /* 0x0000000405107825 */ /* 0x000fca00078e0216 */
[----:B------:R-:W5:Y:S01]  /*02b0*/  LDG.E R7, desc[UR10][R16.64] ;  /* 0x0000000a10077981 */ /* 0x000f62000c1e1900 */
[----:B------:R-:W-:-:S03]  /*02c0*/  IMAD.WIDE R24, R5, 0x4, R16 ;  /* 0x0000000405187825 */ /* 0x000fc600078e0210 */
[----:B------:R-:W5:Y:S04]  /*02d0*/  LDG.E R23, desc[UR10][R12.64+-0x10] ;  /* 0xfffff00a0c177981 */ /* 0x000f68000c1e1900 */
[----:B------:R0:W5:Y:S04]  /*02e0*/  LDG.E R8, desc[UR10][R24.64] ;  /* 0x0000000a18087981 */ /* 0x000168000c1e1900 */
[----:B------:R-:W5:Y:S01]  /*02f0*/  LDG.E R22, desc[UR10][R12.64+-0x8] ;  /* 0xfffff80a0c167981 */ /* 0x000f62000c1e1900 */
[----:B0-----:R-:W-:-:S05]  /*0300*/  IMAD.WIDE R24, R5, 0x4, R24 ;  /* 0x0000000405187825 */ /* 0x001fca00078e0218 */
[----:B------:R3:W5:Y:S01]  /*0310*/  LDG.E R6, desc[UR10][R24.64] ;  /* 0x0000000a18067981 */ /* 0x000762000c1e1900 */
[----:B------:R-:W-:-:S05]  /*0320*/  IMAD.WIDE R26, R5, 0x4, R24 ;  /* 0x00000004051a7825 */ /* 0x000fca00078e0218 */
[----:B------:R5:W5:Y:S01]  /*0330*/  LDG.E R29, desc[UR10][R26.64] ;  /* 0x0000000a1a1d7981 */ /* 0x000b62000c1e1900 */
[----:B------:R-:W-:-:S04]  /*0340*/  IMAD.WIDE R18, R5, 0x4, R26 ;  /* 0x0000000405127825 */ /* 0x000fc800078e021a */
[C---:B------:R-:W-:Y:S02]  /*0350*/  IMAD.WIDE R16, R5.reuse, 0x4, R18 ;  /* 0x0000000405107825 */ /* 0x040fe400078e0212 */
[----:B------:R-:W5:Y:S04]  /*0360*/  LDG.E R18, desc[UR10][R18.64] ;  /* 0x0000000a12127981 */ /* 0x000f68000c1e1900 */
[----:B------:R-:W5:Y:S04]  /*0370*/  LDG.E R27, desc[UR10][R12.64] ;  /* 0x0000000a0c1b7981 */ /* 0x000f68000c1e1900 */
[----:B------:R-:W5:Y:S01]  /*0380*/  LDG.E R19, desc[UR10][R12.64+0x8] ;  /* 0x0000080a0c137981 */ /* 0x000f62000c1e1900 */
[----:B--2---:R-:W-:Y:S01]  /*0390*/  FFMA R28, R14, R28, R15 ;  /* 0x0000001c0e1c7223 */ /* 0x004fe2000000000f */
[----:B------:R-:W-:-:S02]  /*03a0*/  IMAD.WIDE R14, R5, 0x4, R16 ;  /* 0x00000004050e7825 */ /* 0x000fc400078e0210 */
[----:B------:R-:W2:Y:S02]  /*03b0*/  LDG.E R16, desc[UR10][R16.64] ;  /* 0x0000000a10107981 */ /* 0x000ea4000c1e1900 */
[----:B---3--:R-:W-:Y:S01]  /*03c0*/  FFMA R24, R21, R20, R28 ;  /* 0x0000001415187223 */ /* 0x008fe2000000001c */
[----:B------:R-:W-:Y:S01]  /*03d0*/  IMAD.WIDE R20, R5, 0x4, R14 ;  /* 0x0000000405147825 */ /* 0x000fe200078e020e */
[----:B------:R-:W3:Y:S03]  /*03e0*/  LDG.E R28, desc[UR10][R12.64+-0x4] ;  /* 0xfffffc0a0c1c7981 */ /* 0x000ee6000c1e1900 */
[----:B----4-:R-:W-:Y:S02]  /*03f0*/  FFMA R11, R11, R4, R24 ;  /* 0x000000040b0b7223 */ /* 0x010fe40000000018 */
[----:B------:R-:W4:Y:S01]  /*0400*/  LDG.E R4, desc[UR10][R12.64+0x4] ;  /* 0x0000040a0c047981 */ /* 0x000f22000c1e1900 */
[----:B------:R-:W-:-:S04]  /*0410*/  IMAD.WIDE R24, R5, 0x4, R20 ;  /* 0x0000000405187825 */ /* 0x000fc800078e0214 */
[----:B-----5:R-:W-:Y:S01]  /*0420*/  FFMA R26, R10, R7, R11 ;  /* 0x000000070a1a7223 */ /* 0x020fe2000000000b */
[----:B------:R0:W4:Y:S01]  /*0430*/  LDG.E R17, desc[UR10][R14.64] ;  /* 0x0000000a0e117981 */ /* 0x000122000c1e1900 */
[----:B------:R-:W-:-:S03]  /*0440*/  IMAD.WIDE R10, R5, 0x4, R24 ;  /* 0x00000004050a7825 */ /* 0x000fc600078e0218 */
[----:B------:R-:W5:Y:S01]  /*0450*/  LDG.E R20, desc[UR10][R20.64] ;  /* 0x0000000a14147981 */ /* 0x000f62000c1e1900 */
[----:B------:R-:W-:-:S03]  /*0460*/  FFMA R8, R23, R8, R26 ;  /* 0x0000000817087223 */ /* 0x000fc6000000001a */
[----:B------:R-:W5:Y:S01]  /*0470*/  LDG.E R24, desc[UR10][R24.64] ;  /* 0x0000000a18187981 */ /* 0x000f62000c1e1900 */
[----:B0-----:R-:W-:-:S03]  /*0480*/  IMAD.WIDE R14, R5, 0x4, R10 ;  /* 0x00000004050e7825 */ /* 0x001fc600078e020a */
[----:B------:R-:W5:Y:S04]  /*0490*/  LDG.E R26, desc[UR10][R12.64+0xc] ;  /* 0x00000c0a0c1a7981 */ /* 0x000f68000c1e1900 */
[----:B------:R-:W5:Y:S04]  /*04a0*/  LDG.E R23, desc[UR10][R10.64] ;  /* 0x0000000a0a177981 */ /* 0x000f68000c1e1900 */
[----:B------:R0:W5:Y:S01]  /*04b0*/  LDG.E R21, desc[UR10][R14.64] ;  /* 0x0000000a0e157981 */ /* 0x000162000c1e1900 */
[----:B------:R-:W-:Y:S01]  /*04c0*/  FFMA R9, R9, R6, R8 ;  /* 0x0000000609097223 */ /* 0x000fe20000000008 */
[----:B------:R-:W-:-:S02]  /*04d0*/  IMAD.WIDE R6, R5, 0x4, R14 ;  /* 0x0000000405067825 */ /* 0x000fc400078e020e */
[----:B------:R-:W5:Y:S04]  /*04e0*/  LDG.E R25, desc[UR10][R12.64+0x14] ;  /* 0x0000140a0c197981 */ /* 0x000f68000c1e1900 */
[----:B------:R-:W5:Y:S01]  /*04f0*/  LDG.E R10, desc[UR10][R12.64+0x10] ;  /* 0x0000100a0c0a7981 */ /* 0x000f62000c1e1900 */
[----:B0-----:R-:W-:Y:S01]  /*0500*/  FFMA R15, R22, R29, R9 ;  /* 0x0000001d160f7223 */ /* 0x001fe20000000009 */
[----:B------:R-:W-:Y:S02]  /*0510*/  IMAD.WIDE R8, R5, 0x4, R6 ;  /* 0x0000000405087825 */ /* 0x000fe400078e0206 */
[----:B------:R-:W5:Y:S04]  /*0520*/  LDG.E R22, desc[UR10][R6.64] ;  /* 0x0000000a06167981 */ /* 0x000f68000c1e1900 */
[----:B------:R-:W5:Y:S04]  /*0530*/  LDG.E R11, desc[UR10][R12.64+0x18] ;  /* 0x0000180a0c0b7981 */ /* 0x000f68000c1e1900 */
[----:B------:R-:W5:Y:S04]  /*0540*/  LDG.E R8, desc[UR10][R8.64] ;  /* 0x0000000a08087981 */ /* 0x000f68000c1e1900 */
[----:B------:R0:W5:Y:S01]  /*0550*/  LDG.E R29, desc[UR10][R12.64+0x1c] ;  /* 0x00001c0a0c1d7981 */ /* 0x000162000c1e1900 */
[----:B------:R-:W-:-:S04]  /*0560*/  UIADD3 UR9, UPT, UPT, UR9, 0x10, URZ ;  /* 0x0000001009097890 */ /* 0x000fc8000fffe0ff */
[----:B------:R-:W-:Y:S01]  /*0570*/  UISETP.NE.AND UP1, UPT, UR9, URZ, UPT ;  /* 0x000000ff0900728c */ /* 0x000fe2000bf25270 */
[----:B------:R-:W-:Y:S02]  /*0580*/  LEA R2, R5, R2, 0x4 ;  /* 0x0000000205027211 */ /* 0x000fe400078e20ff */
[----:B0-----:R-:W-:-:S04]  /*0590*/  IADD3 R12, P0, PT, R12, 0x40, RZ ;  /* 0x000000400c0c7810 */ /* 0x001fc80007f1e0ff */
[----:B------:R-:W-:Y:S01]  /*05a0*/  IADD3.X R13, PT, PT, RZ, R13, RZ, P0, !PT ;  /* 0x0000000dff0d7210 */ /* 0x000fe200007fe4ff */
[----:B---3--:R-:W-:-:S04]  /*05b0*/  FFMA R18, R28, R18, R15 ;  /* 0x000000121c127223 */ /* 0x008fc8000000000f */
[----:B--2---:R-:W-:-:S04]  /*05c0*/  FFMA R27, R27, R16, R18 ;  /* 0x000000101b1b7223 */ /* 0x004fc80000000012 */
[----:B----4-:R-:W-:-:S04]  /*05d0*/  FFMA R4, R4, R17, R27 ;  /* 0x0000001104047223 */ /* 0x010fc8000000001b */
[----:B-----5:R-:W-:-:S04]  /*05e0*/  FFMA R19, R19, R20, R4 ;  /* 0x0000001413137223 */ /* 0x020fc80000000004 */
[----:B------:R-:W-:-:S04]  /*05f0*/  FFMA R19, R26, R24, R19 ;  /* 0x000000181a137223 */ /* 0x000fc80000000013 */
[----:B------:R-:W-:-:S04]  /*0600*/  FFMA R10, R10, R23, R19 ;  /* 0x000000170a0a7223 */ /* 0x000fc80000000013 */
[----:B------:R-:W-:-:S04]  /*0610*/  FFMA R10, R25, R21, R10 ;  /* 0x00000015190a7223 */ /* 0x000fc8000000000a */
[----:B------:R-:W-:-:S04]  /*0620*/  FFMA R10, R11, R22, R10 ;  /* 0x000000160b0a7223 */ /* 0x000fc8000000000a */
[----:B------:R-:W-:Y:S01]  /*0630*/  FFMA R15, R29, R8, R10 ;  /* 0x000000081d0f7223 */ /* 0x000fe2000000000a */
[----:B------:R-:W-:Y:S06]  /*0640*/  BRA.U UP1, `(.L_x_3) ;  /* 0xfffffff901e07547 */ /* 0x000fec000b83ffff */
.L_x_2:
[----:B------:R-:W-:Y:S05]  /*0650*/  BRA.U !UP0, `(.L_x_1) ;  /* 0x0000000508607547 */ /* 0x000fea000b800000 */
[----:B------:R-:W-:Y:S02]  /*0660*/  UISETP.GE.U32.AND UP0, UPT, UR7, 0x8, UPT ;  /* 0x000000080700788c */ /* 0x000fe4000bf06070 */
[----:B------:R-:W-:-:S04]  /*0670*/  ULOP3.LUT UR5, UR6, 0x7, URZ, 0xc0, !UPT ;  /* 0x0000000706057892 */ /* 0x000fc8000f8ec0ff */
[----:B------:R-:W-:-:S03]  /*0680*/  UISETP.NE.AND UP1, UPT, UR5, URZ, UPT ;  /* 0x000000ff0500728c */ /* 0x000fc6000bf25270 */
[----:B------:R-:W-:Y:S08]  /*0690*/  BRA.U !UP0, `(.L_x_4) ;  /* 0x0000000108987547 */ /* 0x000ff0000b800000 */
[----:B------:R-:W0:Y:S08]  /*06a0*/  LDC R17, c[0x0][0x3a0] ;  /* 0x0000e800ff117b82 */ /* 0x000e300000000800 */
[----:B------:R-:W1:Y:S08]  /*06b0*/  LDC.64 R12, c[0x0][0x388] ;  /* 0x0000e200ff0c7b82 */ /* 0x000e700000000a00 */
[----:B------:R-:W2:Y:S01]  /*06c0*/  LDC.64 R4, c[0x0][0x380] ;  /* 0x0000e000ff047b82 */ /* 0x000ea20000000a00 */
[----:B0-----:R-:W-:-:S04]  /*06d0*/  IMAD R7, R3, R17, R0 ;  /* 0x0000001103077224 */ /* 0x001fc800078e0200 */
[----:B-1----:R-:W-:-:S05]  /*06e0*/  IMAD.WIDE R12, R7, 0x4, R12 ;  /* 0x00000004070c7825 */ /* 0x002fca00078e020c */
[----:B------:R0:W3:Y:S01]  /*06f0*/  LDG.E R2, desc[UR10][R12.64] ;  /* 0x0000000a0c027981 */ /* 0x0000e2000c1e1900 */
[----:B------:R-:W-:-:S04]  /*0700*/  IMAD.WIDE R26, R17, 0x4, R12 ;  /* 0x00000004111a7825 */ /* 0x000fc800078e020c */
[----:B--2---:R-:W-:Y:S01]  /*0710*/  IMAD.WIDE.U32 R4, R3, 0x4, R4 ;  /* 0x0000000403047825 */ /* 0x004fe200078e0004 */
[----:B------:R-:W2:Y:S03]  /*0720*/  LDG.E R19, desc[UR10][R26.64] ;  /* 0x0000000a1a137981 */ /* 0x000ea6000c1e1900 */
[C---:B------:R-:W-:Y:S01]  /*0730*/  IMAD.WIDE R20, R17.reuse, 0x4, R26 ;  /* 0x0000000411147825 */ /* 0x040fe200078e021a */
[----:B------:R-:W3:Y:S04]  /*0740*/  LDG.E R18, desc[UR10][R4.64] ;  /* 0x0000000a04127981 */ /* 0x000ee8000c1e1900 */
[----:B------:R-:W2:Y:S01]  /*0750*/  LDG.E R14, desc[UR10][R4.64+0x4] ;  /* 0x0000040a040e7981 */ /* 0x000ea2000c1e1900 */
[----:B------:R-:W-:-:S03]  /*0760*/  IMAD.WIDE R6, R17, 0x4, R20 ;  /* 0x0000000411067825 */ /* 0x000fc600078e0214 */
[----:B------:R-:W4:Y:S01]  /*0770*/  LDG.E R21, desc[UR10][R20.64] ;  /* 0x0000000a14157981 */ /* 0x000f22000c1e1900 */
[----:B------:R-:W-:-:S03]  /*0780*/  IMAD.WIDE R8, R17, 0x4, R6 ;  /* 0x0000000411087825 */ /* 0x000fc600078e0206 */
[----:B------:R-:W4:Y:S04]  /*0790*/  LDG.E R22, desc[UR10][R4.64+0x8] ;  /* 0x0000080a04167981 */ /* 0x000f28000c1e1900 */
[----:B------:R-:W5:Y:S01]  /*07a0*/  LDG.E R6, desc[UR10][R6.64] ;  /* 0x0000000a06067981 */ /* 0x000f62000c1e1900 */
[----:B------:R-:W-:-:S03]  /*07b0*/  IMAD.WIDE R10, R17, 0x4, R8 ;  /* 0x00000004110a7825 */ /* 0x000fc600078e0208 */
[----:B------:R-:W5:Y:S01]  /*07c0*/  LDG.E R23, desc[UR10][R4.64+0xc] ;  /* 0x00000c0a04177981 */ /* 0x000f62000c1e1900 */
[----:B0-----:R-:W-:-:S03]  /*07d0*/  IMAD.WIDE R12, R17, 0x4, R10 ;  /* 0x00000004110c7825 */ /* 0x001fc600078e020a */
[----:B------:R-:W5:Y:S04]  /*07e0*/  LDG.E R9, desc[UR10][R8.64] ;  /* 0x0000000a08097981 */ /* 0x000f68000c1e1900 */
[----:B------:R-:W5:Y:S01]  /*07f0*/  LDG.E R24, desc[UR10][R4.64+0x10] ;  /* 0x0000100a04187981 */ /* 0x000f62000c1e1900 */
[----:B------:R-:W-:-:S03]  /*0800*/  IMAD.WIDE R16, R17, 0x4, R12 ;  /* 0x0000000411107825 */ /* 0x000fc600078e020c */
[----:B------:R-:W5:Y:S04]  /*0810*/  LDG.E R10, desc[UR10][R10.64] ;  /* 0x0000000a0a0a7981 */ /* 0x000f68000c1e1900 */
[----:B------:R-:W5:Y:S04]  /*0820*/  LDG.E R25, desc[UR10][R4.64+0x14] ;  /* 0x0000140a04197981 */ /* 0x000f68000c1e1900 */
[----:B------:R-:W5:Y:S04]  /*0830*/  LDG.E R12, desc[UR10][R12.64] ;  /* 0x0000000a0c0c7981 */ /* 0x000f68000c1e1900 */
[----:B------:R-:W5:Y:S04]  /*0840*/  LDG.E R27, desc[UR10][R4.64+0x18] ;  /* 0x0000180a041b7981 */ /* 0x000f68000c1e1900 */
[----:B------:R-:W5:Y:S04]  /*0850*/  LDG.E R16, desc[UR10][R16.64] ;  /* 0x0000000a10107981 */ /* 0x000f68000c1e1900 */
[----:B------:R-:W5:Y:S01]  /*0860*/  LDG.E R7, desc[UR10][R4.64+0x1c] ;  /* 0x00001c0a04077981 */ /* 0x000f62000c1e1900 */
[----:B------:R-:W-:Y:S01]  /*0870*/  IADD3 R3, PT, PT, R3, 0x8, RZ ;  /* 0x0000000803037810 */ /* 0x000fe20007ffe0ff */
[----:B---3--:R-:W-:-:S04]  /*0880*/  FFMA R15, R18, R2, R15 ;  /* 0x00000002120f7223 */ /* 0x008fc8000000000f */
[----:B--2---:R-:W-:-:S04]  /*0890*/  FFMA R15, R14, R19, R15 ;  /* 0x000000130e0f7223 */ /* 0x004fc8000000000f */
[----:B----4-:R-:W-:-:S04]  /*08a0*/  FFMA R22, R22, R21, R15 ;  /* 0x0000001516167223 */ /* 0x010fc8000000000f */
[----:B-----5:R-:W-:-:S04]  /*08b0*/  FFMA R23, R23, R6, R22 ;  /* 0x0000000617177223 */ /* 0x020fc80000000016 */
[----:B------:R-:W-:-:S04]  /*08c0*/  FFMA R24, R24, R9, R23 ;  /* 0x0000000918187223 */ /* 0x000fc80000000017 */
[----:B------:R-:W-:-:S04]  /*08d0*/  FFMA R10, R25, R10, R24 ;  /* 0x0000000a190a7223 */ /* 0x000fc80000000018 */
[----:B------:R-:W-:-:S04]  /*08e0*/  FFMA R10, R27, R12, R10 ;  /* 0x0000000c1b0a7223 */ /* 0x000fc8000000000a */
[----:B------:R-:W-:-:S07]  /*08f0*/  FFMA R15, R7, R16, R10 ;  /* 0x00000010070f7223 */ /* 0x000fce000000000a */
.L_x_4:
        /* <DEDUP_REMOVED lines=9> */
[----:B-1----:R-:W-:-:S04]  /*0990*/  IMAD.WIDE R6, R9, 0x4, R6 ;  /* 0x0000000409067825 */ /* 0x002fc800078e0206 */
[----:B------:R-:W-:Y:S02]  /*09a0*/  IMAD.WIDE R8, R13, 0x4, R6 ;  /* 0x000000040d087825 */ /* 0x000fe400078e0206 */
[----:B------:R-:W3:Y:S02]  /*09b0*/  LDG.E R6, desc[UR10][R6.64] ;  /* 0x0000000a06067981 */ /* 0x000ee4000c1e1900 */
[----:B--2---:R-:W-:-:S04]  /*09c0*/  IMAD.WIDE.U32 R4, R3, 0x4, R4 ;  /* 0x0000000403047825 */ /* 0x004fc800078e0004 */
[C---:B------:R-:W-:Y:S01]  /*09d0*/  IMAD.WIDE R10, R13.reuse, 0x4, R8 ;  /* 0x000000040d0a7825 */ /* 0x040fe200078e0208 */
[----:B------:R-:W3:Y:S04]  /*09e0*/  LDG.E R2, desc[UR10][R4.64] ;  /* 0x0000000a04027981 */ /* 0x000ee8000c1e1900 */
[----:B------:R-:W2:Y:S01]  /*09f0*/  LDG.E R8, desc[UR10][R8.64] ;  /* 0x0000000a08087981 */ /* 0x000ea2000c1e1900 */
[----:B------:R-:W-:-:S03]  /*0a00*/  IMAD.WIDE R12, R13, 0x4, R10 ;  /* 0x000000040d0c7825 */ /* 0x000fc600078e020a */
[----:B------:R-:W2:Y:S04]  /*0a10*/  LDG.E R17, desc[UR10][R4.64+0x4] ;  /* 0x0000040a04117981 */ /* 0x000ea8000c1e1900 */
[----:B------:R-:W4:Y:S04]  /*0a20*/  LDG.E R10, desc[UR10][R10.64] ;  /* 0x0000000a0a0a7981 */ /* 0x000f28000c1e1900 */
[----:B------:R-:W4:Y:S04]  /*0a30*/  LDG.E R19, desc[UR10][R4.64+0x8] ;  /* 0x0000080a04137981 */ /* 0x000f28000c1e1900 */
[----:B------:R-:W5:Y:S04]  /*0a40*/  LDG.E R12, desc[UR10][R12.64] ;  /* 0x0000000a0c0c7981 */ /* 0x000f68000c1e1900 */
[----:B------:R-:W5:Y:S01]  /*0a50*/  LDG.E R21, desc[UR10][R4.64+0xc] ;  /* 0x00000c0a04157981 */ /* 0x000f62000c1e1900 */
[----:B------:R-:W-:Y:S01]  /*0a60*/  IADD3 R3, PT, PT, R3, 0x4, RZ ;  /* 0x0000000403037810 */ /* 0x000fe20007ffe0ff */
[----:B---3--:R-:W-:-:S04]  /*0a70*/  FFMA R2, R2, R6, R15 ;  /* 0x0000000602027223 */ /* 0x008fc8000000000f */
[----:B--2---:R-:W-:-:S04]  /*0a80*/  FFMA R2, R17, R8, R2 ;  /* 0x0000000811027223 */ /* 0x004fc80000000002 */
[----:B----4-:R-:W-:-:S04]  /*0a90*/  FFMA R2, R19, R10, R2 ;  /* 0x0000000a13027223 */ /* 0x010fc80000000002 */
[----:B-----5:R-:W-:-:S07]  /*0aa0*/  FFMA R15, R21, R12, R2 ;  /* 0x0000000c150f7223 */ /* 0x020fce0000000002 */
.L_x_5:
[----:B------:R-:W-:Y:S05]  /*0ab0*/  BRA.U !UP1, `(.L_x_1) ;  /* 0x0000000109487547 */ /* 0x000fea000b800000 */
[----:B------:R-:W0:Y:S01]  /*0ac0*/  LDC.64 R4, c[0x0][0x380] ;  /* 0x0000e000ff047b82 */ /* 0x000e220000000a00 */
[----:B------:R-:W1:Y:S01]  /*0ad0*/  LDCU UR5, c[0x0][0x3a0] ;  /* 0x00007400ff0577ac */ /* 0x000e620008000800 */
[----:B------:R-:W-:-:S06]  /*0ae0*/  UIADD3 UR4, UPT, UPT, -UR4, URZ, URZ ;  /* 0x000000ff04047290 */ /* 0x000fcc000fffe1ff */
[----:B------:R-:W2:Y:S01]  /*0af0*/  LDC.64 R6, c[0x0][0x388] ;  /* 0x0000e200ff067b82 */ /* 0x000ea20000000a00 */
[C---:B-1----:R-:W-:Y:S02]  /*0b00*/  IMAD R9, R3.reuse, UR5, R0 ;  /* 0x0000000503097c24 */ /* 0x042fe4000f8e0200 */
[----:B0-----:R-:W-:-:S03]  /*0b10*/  IMAD.WIDE.U32 R4, R3, 0x4, R4 ;  /* 0x0000000403047825 */ /* 0x001fc600078e0004 */
[----:B------:R-:W-:-:S07]  /*0b20*/  MOV R8, R4 ;  /* 0x0000000400087202 */ /* 0x000fce0000000f00 */
.L_x_6:
[----:B--2---:R-:W-:Y:S01]  /*0b30*/  IMAD.WIDE R2, R9, 0x4, R6 ;  /* 0x0000000409027825 */ /* 0x004fe200078e0206 */
[----:B------:R-:W-:-:S05]  /*0b40*/  MOV R4, R8 ;  /* 0x0000000800047202 */ /* 0x000fca0000000f00 */
[----:B------:R-:W2:Y:S04]  /*0b50*/  LDG.E R2, desc[UR10][R2.64] ;  /* 0x0000000a02027981 */ /* 0x000ea8000c1e1900 */
[----:B------:R0:W2:Y:S01]  /*0b60*/  LDG.E R4, desc[UR10][R4.64] ;  /* 0x0000000a04047981 */ /* 0x0000a2000c1e1900 */
[----:B------:R-:W-:-:S04]  /*0b70*/  UIADD3 UR4, UPT, UPT, UR4, 0x1, URZ ;  /* 0x0000000104047890 */ /* 0x000fc8000fffe0ff */
[----:B------:R-:W-:Y:S01]  /*0b80*/  UISETP.NE.AND UP0, UPT, UR4, URZ, UPT ;  /* 0x000000ff0400728c */ /* 0x000fe2000bf05270 */
[----:B------:R-:W-:Y:S02]  /*0b90*/  IADD3 R8, P0, PT, R8, 0x4, RZ ;  /* 0x0000000408087810 */ /* 0x000fe40007f1e0ff */
[----:B------:R-:W-:Y:S02]  /*0ba0*/  IADD3 R9, PT, PT, R9, UR5, RZ ;  /* 0x0000000509097c10 */ /* 0x000fe4000fffe0ff */
[----:B0-----:R-:W-:Y:S01]  /*0bb0*/  IADD3.X R5, PT, PT, RZ, R5, RZ, P0, !PT ;  /* 0x00000005ff057210 */ /* 0x001fe200007fe4ff */
[----:B--2---:R-:W-:-:S03]  /*0bc0*/  FFMA R15, R4, R2, R15 ;  /* 0x00000002040f7223 */ /* 0x004fc6000000000f */
[----:B------:R-:W-:Y:S05]  /*0bd0*/  BRA.U UP0, `(.L_x_6) ;  /* 0xfffffffd00d47547 */ /* 0x000fea000b83ffff */
.L_x_1:
[----:B------:R-:W0:Y:S02]  /*0be0*/  LDC.64 R2, c[0x0][0x390] ;  /* 0x0000e400ff027b82 */ /* 0x000e240000000a00 */
[----:B0-----:R-:W-:-:S05]  /*0bf0*/  IMAD.WIDE R2, R0, 0x4, R2 ;  /* 0x0000000400027825 */ /* 0x001fca00078e0202 */
[----:B------:R-:W-:Y:S01]  /*0c00*/  STG.E desc[UR10][R2.64], R15 ;  /* 0x0000000f02007986 */ /* 0x000fe2000c10190a */
[----:B------:R-:W-:Y:S05]  /*0c10*/  EXIT ;  /* 0x000000000000794d */ /* 0x000fea0003800000 */
.L_x_7:
        /* <DEDUP_REMOVED lines=14> */
.L_x_23:


//--------------------- .text.matrixMulVector     --------------------------
	.section	.text.matrixMulVector,"ax",@progbits
	.align	128
        .global         matrixMulVector
        .type           matrixMulVector,@function
        .size           matrixMulVector,(.L_x_24 - matrixMulVector)
        .other          matrixMulVector,@"STO_CUDA_ENTRY STV_DEFAULT"
matrixMulVector:
.text.matrixMulVector:
        /* <DEDUP_REMOVED lines=13> */
[----:B------:R-:W0:Y:S01]  /*00d0*/  LDCU UR4, c[0x0][0x39c] ;  /* 0x00007380ff0477ac */ /* 0x000e220008000800 */
[----:B------:R-:W-:Y:S02]  /*00e0*/  MOV R15, RZ ;  /* 0x000000ff000f7202 */ /* 0x000fe40000000f00 */
[----:B------:R-:W-:Y:S01]  /*00f0*/  MOV R7, RZ ;  /* 0x000000ff00077202 */ /* 0x000fe20000000f00 */
[----:B------:R-:W-:Y:S02]  /*0100*/  UISETP.GE.U32.AND UP1, UPT, UR8, 0x10, UPT ;  /* 0x000000100800788c */ /* 0x000fe4000bf26070 */
[----:B------:R-:W-:-:S04]  /*0110*/  ULOP3.LUT UR9, UR8, 0xf, URZ, 0xc0, !UPT ;  /* 0x0000000f08097892 */ /* 0x000fc8000f8ec0ff */
[----:B------:R-:W-:Y:S01]  /*0120*/  UISETP.NE.AND UP0, UPT, UR9, URZ, UPT ;  /* 0x000000ff0900728c */ /* 0x000fe2000bf05270 */
[----:B0-----:R-:W-:Y:S02]  /*0130*/  IMAD R8, R0, UR4, RZ ;  /* 0x0000000400087c24 */ /* 0x001fe4000f8e02ff */
[----:B------:R-:W-:Y:S08]  /*0140*/  BRA.U !UP1, `(.L_x_9) ;  /* 0x0000000509147547 */ /* 0x000ff0000b800000 */
[----:B------:R-:W0:Y:S01]  /*0150*/  LDCU.128 UR12, c[0x0][0x380] ;  /* 0x00007000ff0c77ac */ /* 0x000e220008000c00 */
[----:B------:R-:W-:Y:S02]  /*0160*/  MOV R15, RZ ;  /* 0x000000ff000f7202 */ /* 0x000fe40000000f00 */
[----:B------:R-:W-:Y:S01]  /*0170*/  MOV R6, R8 ;  /* 0x0000000800067202 */ /* 0x000fe20000000f00 */
[----:B------:R-:W-:-:S04]  /*0180*/  ULOP3.LUT UR10, UR8, 0x7ffffff0, URZ, 0xc0, !UPT ;  /* 0x7ffffff0080a7892 */ /* 0x000fc8000f8ec0ff */
[----:B------:R-:W-:Y:S02]  /*0190*/  UIADD3 UR11, UPT, UPT, -UR10, URZ, URZ ;  /* 0x000000ff0a0b7290 */ /* 0x000fe4000fffe1ff */
[----:B------:R-:W-:Y:S01]  /*01a0*/  MOV R7, UR10 ;  /* 0x0000000a00077c02 */ /* 0x000fe20008000f00 */
[----:B0-----:R-:W-:Y:S02]  /*01b0*/  UIADD3 UR4, UP2, UPT, UR14, 0x20, URZ ;  /* 0x000000200e047890 */ /* 0x001fe4000ff5e0ff */
[----:B------:R-:W-:Y:S02]  /*01c0*/  UIADD3 UR6, UP1, UPT, UR12, 0x20, URZ ;  /* 0x000000200c067890 */ /* 0x000fe4000ff3e0ff */
[----:B------:R-:W-:Y:S02]  /*01d0*/  UIADD3.X UR5, UPT, UPT, URZ, UR15, URZ, UP2, !UPT ;  /* 0x0000000fff057290 */ /* 0x000fe400097fe4ff */
[----:B------:R-:W-:Y:S01]  /*01e0*/  MOV R2, UR4 ;  /* 0x0000000400027c02 */ /* 0x000fe20008000f00 */
[----:B------:R-:W-:-:S03]  /*01f0*/  UIADD3.X UR7, UPT, UPT, URZ, UR13, URZ, UP1, !UPT ;  /* 0x0000000dff077290 */ /* 0x000fc60008ffe4ff */
[----:B------:R-:W-:-:S09]  /*0200*/  MOV R3, UR5 ;  /* 0x0000000500037c02 */ /* 0x000fd20008000f00 */
.L_x_10:
[----:B------:R-:W-:Y:S01]  /*0210*/  MOV R4, UR6 ;  /* 0x0000000600047c02 */ /* 0x000fe20008000f00 */
[----:B------:R-:W2:Y:S01]  /*0220*/  LDG.E R17, desc[UR16][R2.64+-0x20] ;  /* 0xffffe01002117981 */ /* 0x000ea2000c1e1900 */
[----:B------:R-:W-:-:S03]  /*0230*/  MOV R5, UR7 ;  /* 0x0000000700057c02 */ /* 0x000fc60008000f00 */
[----:B------:R-:W3:Y:S01]  /*0240*/  LDG.E R25, desc[UR16][R2.64+-0x1c] ;  /* 0xffffe41002197981 */ /* 0x000ee2000c1e1900 */
[----:B------:R-:W-:-:S03]  /*0250*/  IMAD.WIDE R4, R6, 0x4, R4 ;  /* 0x0000000406047825 */ /* 0x000fc600078e0204 */
[----:B------:R-:W4:Y:S04]  /*0260*/  LDG.E R19, desc[UR16][R2.64+-0x18] ;  /* 0xffffe81002137981 */ /* 0x000f28000c1e1900 */
[----:B------:R-:W2:Y:S04]  /*0270*/  LDG.E R16, desc[UR16][R4.64+-0x20] ;  /* 0xffffe01004107981 */ /* 0x000ea8000c1e1900 */
[----:B------:R-:W3:Y:S04]  /*0280*/  LDG.E R18, desc[UR16][R4.64+-0x1c] ;  /* 0xffffe41004127981 */ /* 0x000ee8000c1e1900 */
[----:B------:R-:W4:Y:S04]  /*0290*/  LDG.E R20, desc[UR16][R4.64+-0x18] ;  /* 0xffffe81004147981 */ /* 0x000f28000c1e1900 */
[----:B------:R-:W5:Y:S04]  /*02a0*/  LDG.E R22, desc[UR16][R2.64+-0x14] ;  /* 0xffffec1002167981 */ /* 0x000f68000c1e1900 */
        /* <DEDUP_REMOVED lines=8> */
[----:B------:R-:W5:Y:S01]  /*0330*/  LDG.E R14, desc[UR16][R4.64+-0x4] ;  /* 0xfffffc10040e7981 */ /* 0x000f62000c1e1900 */
[----:B--2---:R-:W-:-:S03]  /*0340*/  FFMA R17, R16, R17, R15 ;  /* 0x0000001110117223 */ /* 0x004fc6000000000f */
[----:B------:R-:W2:Y:S04]  /*0350*/  LDG.E R15, desc[UR16][R2.64] ;  /* 0x00000010020f7981 */ /* 0x000ea8000c1e1900 */
[----:B------:R-:W2:Y:S01]  /*0360*/  LDG.E R16, desc[UR16][R4.64] ;  /* 0x0000001004107981 */ /* 0x000ea2000c1e1900 */
[----:B---3--:R-:W-:-:S03]  /*0370*/  FFMA R25, R18, R25, R17 ;  /* 0x0000001912197223 */ /* 0x008fc60000000011 */
[----:B------:R-:W3:Y:S01]  /*0380*/  LDG.E R17, desc[UR16][R2.64+0x4] ;  /* 0x0000041002117981 */ /* 0x000ee2000c1e1900 */
[----:B----4-:R-:W-:-:S03]  /*0390*/  FFMA R26, R20, R19, R25 ;  /* 0x00000013141a7223 */ /* 0x010fc60000000019 */
[----:B------:R-:W3:Y:S04]  /*03a0*/  LDG.E R18, desc[UR16][R4.64+0x4] ;  /* 0x0000041004127981 */ /* 0x000ee8000c1e1900 */
[----:B------:R-:W4:Y:S01]  /*03b0*/  LDG.E R20, desc[UR16][R2.64+0x8] ;  /* 0x0000081002147981 */ /* 0x000f22000c1e1900 */
[----:B-----5:R-:W-:-:S03]  /*03c0*/  FFMA R25, R21, R22, R26 ;  /* 0x0000001615197223 */ /* 0x020fc6000000001a */
[----:B------:R-:W4:Y:S04]  /*03d0*/  LDG.E R19, desc[UR16][R4.64+0x8] ;  /* 0x0000081004137981 */ /* 0x000f28000c1e1900 */
[----:B------:R-:W5:Y:S01]  /*03e0*/  LDG.E R22, desc[UR16][R2.64+0xc] ;  /* 0x00000c1002167981 */ /* 0x000f62000c1e1900 */
[----:B------:R-:W-:-:S03]  /*03f0*/  FFMA R25, R24, R23, R25 ;  /* 0x0000001718197223 */ /* 0x000fc60000000019 */
[----:B------:R-:W5:Y:S04]  /*0400*/  LDG.E R21, desc[UR16][R4.64+0xc] ;  /* 0x00000c1004157981 */ /* 0x000f68000c1e1900 */
[----:B------:R-:W5:Y:S01]  /*0410*/  LDG.E R24, desc[UR16][R2.64+0x10] ;  /* 0x0000101002187981 */ /* 0x000f62000c1e1900 */
[----:B------:R-:W-:-:S03]  /*0420*/  FFMA R25, R10, R9, R25 ;  /* 0x000000090a197223 */ /* 0x000fc60000000019 */
[----:B------:R-:W5:Y:S04]  /*0430*/  LDG.E R23, desc[UR16][R4.64+0x10] ;  /* 0x0000101004177981 */ /* 0x000f68000c1e1900 */
[----:B------:R-:W5:Y:S01]  /*0440*/  LDG.E R10, desc[UR16][R2.64+0x14] ;  /* 0x00001410020a7981 */ /* 0x000f62000c1e1900 */
[----:B------:R-:W-:-:S03]  /*0450*/  FFMA R27, R12, R11, R25 ;  /* 0x0000000b0c1b7223 */ /* 0x000fc60000000019 */
[----:B------:R-:W5:Y:S04]  /*0460*/  LDG.E R9, desc[UR16][R4.64+0x14] ;  /* 0x0000141004097981 */ /* 0x000f68000c1e1900 */
[----:B------:R-:W5:Y:S04]  /*0470*/  LDG.E R11, desc[UR16][R2.64+0x18] ;  /* 0x00001810020b7981 */ /* 0x000f68000c1e1900 */
[----:B------:R-:W5:Y:S04]  /*0480*/  LDG.E R12, desc[UR16][R4.64+0x18] ;  /* 0x00001810040c7981 */ /* 0x000f68000c1e1900 */
[----:B------:R-:W5:Y:S04]  /*0490*/  LDG.E R25, desc[UR16][R4.64+0x1c] ;  /* 0x00001c1004197981 */ /* 0x000f68000c1e1900 */
[----:B------:R0:W5:Y:S01]  /*04a0*/  LDG.E R26, desc[UR16][R2.64+0x1c] ;  /* 0x00001c10021a7981 */ /* 0x000162000c1e1900 */
[----:B------:R-:W-:Y:S01]  /*04b0*/  FFMA R13, R14, R13, R27 ;  /* 0x0000000d0e0d7223 */ /* 0x000fe2000000001b */
[----:B------:R-:W-:-:S04]  /*04c0*/  UIADD3 UR11, UPT, UPT, UR11, 0x10, URZ ;  /* 0x000000100b0b7890 */ /* 0x000fc8000fffe0ff */
[----:B------:R-:W-:Y:S01]  /*04d0*/  UISETP.NE.AND UP1, UPT, UR11, URZ, UPT ;  /* 0x000000ff0b00728c */ /* 0x000fe2000bf25270 */
[----:B0-----:R-:W-:Y:S02]  /*04e0*/  IADD3 R2, P0, PT, R2, 0x40, RZ ;  /* 0x0000004002027810 */ /* 0x001fe40007f1e0ff */
[----:B------:R-:W-:Y:S02]  /*04f0*/  IADD3 R6, PT, PT, R6, 0x10, RZ ;  /* 0x0000001006067810 */ /* 0x000fe40007ffe0ff */
[----:B------:R-:W-:Y:S01]  /*0500*/  IADD3.X R3, PT, PT, RZ, R3, RZ, P0, !PT ;  /* 0x00000003ff037210 */ /* 0x000fe200007fe4ff */
[----:B--2---:R-:W-:-:S04]  /*0510*/  FFMA R13, R16, R15, R13 ;  /* 0x0000000f100d7223 */ /* 0x004fc8000000000d */
[----:B---3--:R-:W-:-:S04]  /*0520*/  FFMA R18, R18, R17, R13 ;  /* 0x0000001112127223 */ /* 0x008fc8000000000d */
[----:B----4-:R-:W-:-:S04]  /*0530*/  FFMA R18, R19, R20, R18 ;  /* 0x0000001413127223 */ /* 0x010fc80000000012 */
[----:B-----5:R-:W-:-:S04]  /*0540*/  FFMA R18, R21, R22, R18 ;  /* 0x0000001615127223 */ /* 0x020fc80000000012 */
[----:B------:R-:W-:-:S04]  /*0550*/  FFMA R18, R23, R24, R18 ;  /* 0x0000001817127223 */ /* 0x000fc80000000012 */
[----:B------:R-:W-:-:S04]  /*0560*/  FFMA R9, R9, R10, R18 ;  /* 0x0000000a09097223 */ /* 0x000fc80000000012 */
[----:B------:R-:W-:-:S04]  /*0570*/  FFMA R12, R12, R11, R9 ;  /* 0x0000000b0c0c7223 */ /* 0x000fc80000000009 */
[----:B------:R-:W-:Y:S01]  /*0580*/  FFMA R15, R25, R26, R12 ;  /* 0x0000001a190f7223 */ /* 0x000fe2000000000c */
[----:B------:R-:W-:Y:S06]  /*0590*/  BRA.U UP1, `(.L_x_10) ;  /* 0xfffffffd011c7547 */ /* 0x000fec000b83ffff */
.L_x_9:
[----:B------:R-:W-:Y:S05]  /*05a0*/  BRA.U !UP0, `(.L_x_8) ;  /* 0x0000000508307547 */ /* 0x000fea000b800000 */
[----:B------:R-:W-:Y:S02]  /*05b0*/  UISETP.GE.U32.AND UP0, UPT, UR9, 0x8, UPT ;  /* 0x000000080900788c */ /* 0x000fe4000bf06070 */
[----:B------:R-:W-:-:S04]  /*05c0*/  ULOP3.LUT UR5, UR8, 0x7, URZ, 0xc0, !UPT ;  /* 0x0000000708057892 */ /* 0x000fc8000f8ec0ff */
[----:B------:R-:W-:-:S03]  /*05d0*/  UISETP.NE.AND UP1, UPT, UR5, URZ, UPT ;  /* 0x000000ff0500728c */ /* 0x000fc6000bf25270 */
[----:B------:R-:W-:Y:S08]  /*05e0*/  BRA.U !UP0, `(.L_x_11) ;  /* 0x0000000108787547 */ /* 0x000ff0000b800000 */
[----:B------:R-:W0:Y:S01]  /*05f0*/  LDC.64 R2, c[0x0][0x380] ;  /* 0x0000e000ff027b82 */ /* 0x000e220000000a00 */
[----:B------:R-:W-:-:S07]  /*0600*/  IADD3 R9, PT, PT, R8, R7, RZ ;  /* 0x0000000708097210 */ /* 0x000fce0007ffe0ff */
[----:B------:R-:W1:Y:S01]  /*0610*/  LDC.64 R4, c[0x0][0x388] ;  /* 0x0000e200ff047b82 */ /* 0x000e620000000a00 */
[----:B0-----:R-:W-:-:S05]  /*0620*/  IMAD.WIDE R2, R9, 0x4, R2 ;  /* 0x0000000409027825 */ /* 0x001fca00078e0202 */
[----:B------:R-:W2:Y:S01]  /*0630*/  LDG.E R10, desc[UR16][R2.64] ;  /* 0x00000010020a7981 */ /* 0x000ea2000c1e1900 */
[----:B-1----:R-:W-:-:S03]  /*0640*/  IMAD.WIDE.U32 R4, R7, 0x4, R4 ;  /* 0x0000000407047825 */ /* 0x002fc600078e0004 */
[----:B------:R-:W3:Y:S04]  /*0650*/  LDG.E R13, desc[UR16][R2.64+0x4] ;  /* 0x00000410020d7981 */ /* 0x000ee8000c1e1900 */
[----:B------:R-:W2:Y:S04]  /*0660*/  LDG.E R11, desc[UR16][R4.64] ;  /* 0x00000010040b7981 */ /* 0x000ea8000c1e1900 */
[----:B------:R-:W3:Y:S04]  /*0670*/  LDG.E R12, desc[UR16][R4.64+0x4] ;  /* 0x00000410040c7981 */ /* 0x000ee8000c1e1900 */
[----:B------:R-:W4:Y:S04]  /*0680*/  LDG.E R17, desc[UR16][R2.64+0x8] ;  /* 0x0000081002117981 */ /* 0x000f28000c1e1900 */
        /* <DEDUP_REMOVED lines=11> */
[----:B------:R-:W-:Y:S01]  /*0740*/  IADD3 R7, PT, PT, R7, 0x8, RZ ;  /* 0x0000000807077810 */ /* 0x000fe20007ffe0ff */
[----:B--2---:R-:W-:-:S04]  /*0750*/  FFMA R10, R10, R11, R15 ;  /* 0x0000000b0a0a7223 */ /* 0x004fc8000000000f */
[----:B---3--:R-:W-:-:S04]  /*0760*/  FFMA R10, R13, R12, R10 ;  /* 0x0000000c0d0a7223 */ /* 0x008fc8000000000a */
[----:B----4-:R-:W-:-:S04]  /*0770*/  FFMA R10, R17, R14, R10 ;  /* 0x0000000e110a7223 */ /* 0x010fc8000000000a */
[----:B-----5:R-:W-:-:S04]  /*0780*/  FFMA R10, R19, R16, R10 ;  /* 0x00000010130a7223 */ /* 0x020fc8000000000a */
[----:B------:R-:W-:-:S04]  /*0790*/  FFMA R10, R21, R18, R10 ;  /* 0x00000012150a7223 */ /* 0x000fc8000000000a */
[----:B------:R-:W-:-:S04]  /*07a0*/  FFMA R23, R23, R20, R10 ;  /* 0x0000001417177223 */ /* 0x000fc8000000000a */
[----:B------:R-:W-:-:S04]  /*07b0*/  FFMA R6, R6, R9, R23 ;  /* 0x0000000906067223 */ /* 0x000fc80000000017 */
[----:B------:R-:W-:-:S07]  /*07c0*/  FFMA R15, R25, R22, R6 ;  /* 0x00000016190f7223 */ /* 0x000fce0000000006 */
.L_x_11:
        /* <DEDUP_REMOVED lines=17> */
[----:B------:R-:W5:Y:S01]  /*08e0*/  LDG.E R14, desc[UR16][R4.64+0xc] ;  /* 0x00000c10040e7981 */ /* 0x000f62000c1e1900 */
[----:B------:R-:W-:Y:S01]  /*08f0*/  IADD3 R7, PT, PT, R7, 0x4, RZ ;  /* 0x0000000407077810 */ /* 0x000fe20007ffe0ff */
[----:B--2---:R-:W-:-:S04]  /*0900*/  FFMA R6, R6, R9, R15 ;  /* 0x0000000906067223 */ /* 0x004fc8000000000f */
[----:B---3--:R-:W-:-:S04]  /*0910*/  FFMA R6, R11, R10, R6 ;  /* 0x0000000a0b067223 */ /* 0x008fc80000000006 */
[----:B----4-:R-:W-:-:S04]  /*0920*/  FFMA R6, R13, R12, R6 ;  /* 0x0000000c0d067223 */ /* 0x010fc80000000006 */
[----:B-----5:R-:W-:-:S07]  /*0930*/  FFMA R15, R17, R14, R6 ;  /* 0x0000000e110f7223 */ /* 0x020fce0000000006 */
.L_x_12:
[----:B------:R-:W-:Y:S05]  /*0940*/  BRA.U !UP1, `(.L_x_8) ;  /* 0x0000000109487547 */ /* 0x000fea000b800000 */
[----:B------:R-:W0:Y:S01]  /*0950*/  LDC.64 R2, c[0x0][0x388] ;  /* 0x0000e200ff027b82 */ /* 0x000e220000000a00 */
[----:B------:R-:W-:-:S07]  /*0960*/  UIADD3 UR4, UPT, UPT, -UR4, URZ, URZ ;  /* 0x000000ff04047290 */ /* 0x000fce000fffe1ff */
[----:B------:R-:W1:Y:S01]  /*0970*/  LDC.64 R10, c[0x0][0x380] ;  /* 0x0000e000ff0a7b82 */ /* 0x000e620000000a00 */
[----:B0-----:R-:W-:Y:S01]  /*0980*/  IMAD.WIDE.U32 R2, R7, 0x4, R2 ;  /* 0x0000000407027825 */ /* 0x001fe200078e0002 */
[----:B------:R-:W-:Y:S02]  /*0990*/  IADD3 R7, PT, PT, R8, R7, RZ ;  /* 0x0000000708077210 */ /* 0x000fe40007ffe0ff */
[----:B------:R-:W-:Y:S02]  /*09a0*/  MOV R6, R2 ;  /* 0x0000000200067202 */ /* 0x000fe40000000f00 */
[----:B------:R-:W-:-:S07]  /*09b0*/  MOV R5, R3 ;  /* 0x0000000300057202 */ /* 0x000fce0000000f00 */
.L_x_13:
[----:B-1----:R-:W-:Y:S01]  /*09c0*/  IMAD.WIDE R2, R7, 0x4, R10 ;  /* 0x0000000407027825 */ /* 0x002fe200078e020a */
[----:B------:R-:W-:-:S05]  /*09d0*/  MOV R4, R6 ;  /* 0x0000000600047202 */ /* 0x000fca0000000f00 */
[----:B------:R-:W2:Y:S04]  /*09e0*/  LDG.E R2, desc[UR16][R2.64] ;  /* 0x0000001002027981 */ /* 0x000ea8000c1e1900 */
[----:B------:R0:W2:Y:S01]  /*09f0*/  LDG.E R4, desc[UR16][R4.64] ;  /* 0x0000001004047981 */ /* 0x0000a2000c1e1900 */
[----:B------:R-:W-:Y:S01]  /*0a00*/  UIADD3 UR4, UPT, UPT, UR4, 0x1, URZ ;  /* 0x0000000104047890 */ /* 0x000fe2000fffe0ff */
[----:B------:R-:W-:Y:S02]  /*0a10*/  IADD3 R6, P0, PT, R6, 0x4, RZ ;  /* 0x0000000406067810 */ /* 0x000fe40007f1e0ff */
[----:B------:R-:W-:Y:S01]  /*0a20*/  IADD3 R7, PT, PT, R7, 0x1, RZ ;  /* 0x0000000107077810 */ /* 0x000fe20007ffe0ff */
[----:B------:R-:W-:Y:S01]  /*0a30*/  UISETP.NE.AND UP0, UPT, UR4, URZ, UPT ;  /* 0x000000ff0400728c */ /* 0x000fe2000bf05270 */
[----:B0-----:R-:W-:Y:S01]  /*0a40*/  IADD3.X R5, PT, PT, RZ, R5, RZ, P0, !PT ;  /* 0x00000005ff057210 */ /* 0x001fe200007fe4ff */
[----:B--2---:R-:W-:-:S07]  /*0a50*/  FFMA R15, R2, R4, R15 ;  /* 0x00000004020f7223 */ /* 0x004fce000000000f */
[----:B------:R-:W-:Y:S05]  /*0a60*/  BRA.U UP0, `(.L_x_13) ;  /* 0xfffffffd00d47547 */ /* 0x000fea000b83ffff */
.L_x_8:
[----:B------:R-:W0:Y:S02]  /*0a70*/  LDC.64 R2, c[0x0][0x390] ;  /* 0x0000e400ff027b82 */ /* 0x000e240000000a00 */
[----:B0-----:R-:W-:-:S05]  /*0a80*/  IMAD.WIDE R2, R0, 0x4, R2 ;  /* 0x0000000400027825 */ /* 0x001fca00078e0202 */
[----:B------:R-:W-:Y:S01]  /*0a90*/  STG.E desc[UR16][R2.64], R15 ;  /* 0x0000000f02007986 */ /* 0x000fe2000c101910 */
[----:B------:R-:W-:Y:S05]  /*0aa0*/  EXIT ;  /* 0x000000000000794d */ /* 0x000fea0003800000 */
.L_x_14:
        /* <DEDUP_REMOVED lines=13> */
.L_x_24:


//--------------------- .text.vectorMulVector     --------------------------
	.section	.text.vectorMulVector,"ax",@progbits
	.align	128
        .global         vectorMulVector
        .type           vectorMulVector,@function
        .size           vectorMulVector,(.L_x_25 - vectorMulVector)
        .other          vectorMulVector,@"STO_CUDA_ENTRY STV_DEFAULT"
vectorMulVector:
.text.vectorMulVector:
[----:B------:R-:W-:Y:S01]  /*0000*/  LDC R1, c[0x0][0x37c] ;  /* 0x0000df00ff017b82 */ /* 0x000fe20000000800 */
        /* <DEDUP_REMOVED lines=11> */
[----:B------:R-:W0:Y:S01]  /*00c0*/  LDCU.128 UR12, c[0x0][0x380] ;  /* 0x00007000ff0c77ac */ /* 0x000e220008000c00 */
[----:B------:R-:W-:Y:S01]  /*00d0*/  MOV R14, RZ ;  /* 0x000000ff000e7202 */ /* 0x000fe20000000f00 */
[----:B------:R-:W-:-:S04]  /*00e0*/  ULOP3.LUT UR10, UR8, 0x7ffffff0, URZ, 0xc0, !UPT ;  /* 0x7ffffff0080a7892 */ /* 0x000fc8000f8ec0ff */
[----:B------:R-:W-:Y:S02]  /*00f0*/  UIADD3 UR11, UPT, UPT, -UR10, URZ, URZ ;  /* 0x000000ff0a0b7290 */ /* 0x000fe4000fffe1ff */
[----:B------:R-:W-:Y:S01]  /*0100*/  MOV R0, UR10 ;  /* 0x0000000a00007c02 */ /* 0x000fe20008000f00 */
[----:B0-----:R-:W-:Y:S02]  /*0110*/  UIADD3 UR6, UP1, UPT, UR12, 0x20, URZ ;  /* 0x000000200c067890 */ /* 0x001fe4000ff3e0ff */
[----:B------:R-:W-:Y:S02]  /*0120*/  UIADD3 UR4, UP2, UPT, UR14, 0x20, URZ ;  /* 0x000000200e047890 */ /* 0x000fe4000ff5e0ff */
[----:B------:R-:W-:Y:S02]  /*0130*/  UIADD3.X UR7, UPT, UPT, URZ, UR13, URZ, UP1, !UPT ;  /* 0x0000000dff077290 */ /* 0x000fe40008ffe4ff */
[----:B------:R-:W-:Y:S01]  /*0140*/  UIADD3.X UR5, UPT, UPT, URZ, UR15, URZ, UP2, !UPT ;  /* 0x0000000fff057290 */ /* 0x000fe200097fe4ff */
[----:B------:R-:W-:-:S02]  /*0150*/  MOV R2, UR6 ;  /* 0x0000000600027c02 */ /* 0x000fc40008000f00 */
[----:B------:R-:W-:Y:S02]  /*0160*/  MOV R4, UR4 ;  /* 0x0000000400047c02 */ /* 0x000fe40008000f00 */
[----:B------:R-:W-:Y:S02]  /*0170*/  MOV R3, UR7 ;  /* 0x0000000700037c02 */ /* 0x000fe40008000f00 */
[----:B------:R-:W-:-:S07]  /*0180*/  MOV R5, UR5 ;  /* 0x0000000500057c02 */ /* 0x000fce0008000f00 */
.L_x_17:
[----:B------:R-:W2:Y:S04]  /*0190*/  LDG.E R15, desc[UR16][R2.64+-0x20] ;  /* 0xffffe010020f7981 */ /* 0x000ea8000c1e1900 */
[----:B------:R-:W2:Y:S04]  /*01a0*/  LDG.E R16, desc[UR16][R4.64+-0x20] ;  /* 0xffffe01004107981 */ /* 0x000ea8000c1e1900 */
[----:B------:R-:W3:Y:S04]  /*01b0*/  LDG.E R24, desc[UR16][R2.64+-0x1c] ;  /* 0xffffe41002187981 */ /* 0x000ee8000c1e1900 */
        /* <DEDUP_REMOVED lines=22> */
[----:B------:R-:W4:Y:S04]  /*0320*/  LDG.E R18, desc[UR16][R2.64+0xc] ;  /* 0x00000c1002127981 */ /* 0x000f28000c1e1900 */
[----:B------:R-:W4:Y:S01]  /*0330*/  LDG.E R19, desc[UR16][R4.64+0xc] ;  /* 0x00000c1004137981 */ /* 0x000f22000c1e1900 */
[----:B-----5:R-:W-:-:S03]  /*0340*/  FFMA R25, R22, R23, R25 ;  /* 0x0000001716197223 */ /* 0x020fc60000000019 */
[----:B------:R-:W5:Y:S04]  /*0350*/  LDG.E R22, desc[UR16][R2.64+0x10] ;  /* 0x0000101002167981 */ /* 0x000f68000c1e1900 */
[----:B------:R-:W5:Y:S01]  /*0360*/  LDG.E R23, desc[UR16][R4.64+0x10] ;  /* 0x0000101004177981 */ /* 0x000f62000c1e1900 */
[----:B------:R-:W-:-:S03]  /*0370*/  FFMA R27, R20, R21, R25 ;  /* 0x00000015141b7223 */ /* 0x000fc60000000019 */
[----:B------:R-:W5:Y:S04]  /*0380*/  LDG.E R24, desc[UR16][R2.64+0x14] ;  /* 0x0000141002187981 */ /* 0x000f68000c1e1900 */
[----:B------:R-:W5:Y:S04]  /*0390*/  LDG.E R25, desc[UR16][R4.64+0x14] ;  /* 0x0000141004197981 */ /* 0x000f68000c1e1900 */
[----:B------:R-:W5:Y:S01]  /*03a0*/  LDG.E R21, desc[UR16][R2.64+0x18] ;  /* 0x0000181002157981 */ /* 0x000f62000c1e1900 */
[----:B------:R-:W-:-:S03]  /*03b0*/  FFMA R26, R12, R13, R27 ;  /* 0x0000000d0c1a7223 */ /* 0x000fc6000000001b */
[----:B------:R-:W5:Y:S04]  /*03c0*/  LDG.E R20, desc[UR16][R4.64+0x18] ;  /* 0x0000181004147981 */ /* 0x000f68000c1e1900 */
[----:B------:R0:W5:Y:S04]  /*03d0*/  LDG.E R12, desc[UR16][R2.64+0x1c] ;  /* 0x00001c10020c7981 */ /* 0x000168000c1e1900 */
[----:B------:R1:W5:Y:S01]  /*03e0*/  LDG.E R13, desc[UR16][R4.64+0x1c] ;  /* 0x00001c10040d7981 */ /* 0x000362000c1e1900 */
[----:B------:R-:W-:-:S04]  /*03f0*/  FFMA R7, R7, R6, R26 ;  /* 0x0000000607077223 */ /* 0x000fc8000000001a */
[----:B------:R-:W-:-:S04]  /*0400*/  FFMA R7, R10, R11, R7 ;  /* 0x0000000b0a077223 */ /* 0x000fc80000000007 */
[----:B------:R-:W-:Y:S01]  /*0410*/  FFMA R7, R8, R9, R7 ;  /* 0x0000000908077223 */ /* 0x000fe20000000007 */
[----:B------:R-:W-:-:S04]  /*0420*/  UIADD3 UR11, UPT, UPT, UR11, 0x10, URZ ;  /* 0x000000100b0b7890 */ /* 0x000fc8000fffe0ff */
[----:B------:R-:W-:Y:S01]  /*0430*/  UISETP.NE.AND UP1, UPT, UR11, URZ, UPT ;  /* 0x000000ff0b00728c */ /* 0x000fe2000bf25270 */
[----:B0-----:R-:W-:Y:S02]  /*0440*/  IADD3 R2, P0, PT, R2, 0x40, RZ ;  /* 0x0000004002027810 */ /* 0x001fe40007f1e0ff */
[----:B-1----:R-:W-:Y:S02]  /*0450*/  IADD3 R4, P1, PT, R4, 0x40, RZ ;  /* 0x0000004004047810 */ /* 0x002fe40007f3e0ff */
[----:B------:R-:W-:Y:S02]  /*0460*/  IADD3.X R3, PT, PT, RZ, R3, RZ, P0, !PT ;  /* 0x00000003ff037210 */ /* 0x000fe400007fe4ff */
[----:B------:R-:W-:Y:S01]  /*0470*/  IADD3.X R5, PT, PT, RZ, R5, RZ, P1, !PT ;  /* 0x00000005ff057210 */ /* 0x000fe20000ffe4ff */
[----:B--2---:R-:W-:-:S04]  /*0480*/  FFMA R7, R16, R17, R7 ;  /* 0x0000001110077223 */ /* 0x004fc80000000007 */
[----:B---3--:R-:W-:-:S04]  /*0490*/  FFMA R7, R14, R15, R7 ;  /* 0x0000000f0e077223 */ /* 0x008fc80000000007 */
[----:B----4-:R-:W-:-:S04]  /*04a0*/  FFMA R7, R18, R19, R7 ;  /* 0x0000001312077223 */ /* 0x010fc80000000007 */
[----:B-----5:R-:W-:-:S04]  /*04b0*/  FFMA R7, R22, R23, R7 ;  /* 0x0000001716077223 */ /* 0x020fc80000000007 */
[----:B------:R-:W-:-:S04]  /*04c0*/  FFMA R24, R24, R25, R7 ;  /* 0x0000001918187223 */ /* 0x000fc80000000007 */
[----:B------:R-:W-:-:S04]  /*04d0*/  FFMA R21, R21, R20, R24 ;  /* 0x0000001415157223 */ /* 0x000fc80000000018 */
[----:B------:R-:W-:Y:S01]  /*04e0*/  FFMA R14, R12, R13, R21 ;  /* 0x0000000d0c0e7223 */ /* 0x000fe20000000015 */
[----:B------:R-:W-:Y:S06]  /*04f0*/  BRA.U UP1, `(.L_x_17) ;  /* 0xfffffffd01247547 */ /* 0x000fec000b83ffff */
.L_x_16:
[----:B------:R-:W-:Y:S05]  /*0500*/  BRA.U !UP0, `(.L_x_15) ;  /* 0x0000000508387547 */ /* 0x000fea000b800000 */
[----:B------:R-:W-:Y:S02]  /*0510*/  UISETP.GE.U32.AND UP0, UPT, UR9, 0x8, UPT ;  /* 0x000000080900788c */ /* 0x000fe4000bf06070 */
[----:B------:R-:W-:-:S04]  /*0520*/  ULOP3.LUT UR5, UR8, 0x7, URZ, 0xc0, !UPT ;  /* 0x0000000708057892 */ /* 0x000fc8000f8ec0ff */
[----:B------:R-:W-:-:S03]  /*0530*/  UISETP.NE.AND UP1, UPT, UR5, URZ, UPT ;  /* 0x000000ff0500728c */ /* 0x000fc6000bf25270 */
[----:B------:R-:W-:Y:S08]  /*0540*/  BRA.U !UP0, `(.L_x_18) ;  /* 0x0000000108747547 */ /* 0x000ff0000b800000 */
[----:B------:R-:W0:Y:S08]  /*0550*/  LDC.64 R2, c[0x0][0x380] ;  /* 0x0000e000ff027b82 */ /* 0x000e300000000a00 */
[----:B------:R-:W1:Y:S01]  /*0560*/  LDC.64 R4, c[0x0][0x388] ;  /* 0x0000e200ff047b82 */ /* 0x000e620000000a00 */
[----:B0-----:R-:W-:-:S05]  /*0570*/  IMAD.WIDE.U32 R2, R0, 0x4, R2 ;  /* 0x0000000400027825 */ /* 0x001fca00078e0002 */
        /* <DEDUP_REMOVED lines=26> */
.L_x_18:
        /* <DEDUP_REMOVED lines=22> */
.L_x_19:
[----:B------:R-:W-:Y:S05]  /*0880*/  BRA.U !UP1, `(.L_x_15) ;  /* 0x0000000109587547 */ /* 0x000fea000b800000 */
[----:B------:R-:W0:Y:S01]  /*0890*/  LDC.64 R2, c[0x0][0x388] ;  /* 0x0000e200ff027b82 */ /* 0x000e220000000a00 */
[----:B------:R-:W-:-:S07]  /*08a0*/  UIADD3 UR4, UPT, UPT, -UR4, URZ, URZ ;  /* 0x000000ff04047290 */ /* 0x000fce000fffe1ff */
[----:B------:R-:W1:Y:S01]  /*08b0*/  LDC.64 R4, c[0x0][0x380] ;  /* 0x0000e000ff047b82 */ /* 0x000e620000000a00 */
[----:B0-----:R-:W-:-:S03]  /*08c0*/  IMAD.WIDE.U32 R2, R0, 0x4, R2 ;  /* 0x0000000400027825 */ /* 0x001fc600078e0002 */
[----:B------:R-:W-:Y:S02]  /*08d0*/  MOV R6, R2 ;  /* 0x0000000200067202 */ /* 0x000fe40000000f00 */
[----:B------:R-:W-:Y:S01]  /*08e0*/  MOV R9, R3 ;  /* 0x0000000300097202 */ /* 0x000fe20000000f00 */
[----:B-1----:R-:W-:-:S03]  /*08f0*/  IMAD.WIDE.U32 R4, R0, 0x4, R4 ;  /* 0x0000000400047825 */ /* 0x002fc600078e0004 */
[----:B------:R-:W-:Y:S02]  /*0900*/  MOV R2, R4 ;  /* 0x0000000400027202 */ /* 0x000fe40000000f00 */
[----:B------:R-:W-:-:S07]  /*0910*/  MOV R7, R5 ;  /* 0x0000000500077202 */ /* 0x000fce0000000f00 */
.L_x_20:
[----:B------:R-:W-:Y:S02]  /*0920*/  MOV R3, R7 ;  /* 0x0000000700037202 */ /* 0x000fe40000000f00 */
[----:B------:R-:W-:Y:S02]  /*0930*/  MOV R4, R6 ;  /* 0x0000000600047202 */ /* 0x000fe40000000f00 */
[----:B------:R-:W-:Y:S02]  /*0940*/  MOV R5, R9 ;  /* 0x0000000900057202 */ /* 0x000fe40000000f00 */
[----:B------:R0:W2:Y:S04]  /*0950*/  LDG.E R3, desc[UR16][R2.64] ;  /* 0x0000001002037981 */ /* 0x0000a8000c1e1900 */
[----:B------:R-:W2:Y:S01]  /*0960*/  LDG.E R0, desc[UR16][R4.64] ;  /* 0x0000001004007981 */ /* 0x000ea2000c1e1900 */
[----:B------:R-:W-:Y:S01]  /*0970*/  UIADD3 UR4, UPT, UPT, UR4, 0x1, URZ ;  /* 0x0000000104047890 */ /* 0x000fe2000fffe0ff */
[----:B------:R-:W-:-:S03]  /*0980*/  IADD3 R6, P0, PT, R6, 0x4, RZ ;  /* 0x0000000406067810 */ /* 0x000fc60007f1e0ff */
[----:B------:R-:W-:Y:S01]  /*0990*/  UISETP.NE.AND UP0, UPT, UR4, URZ, UPT ;  /* 0x000000ff0400728c */ /* 0x000fe2000bf05270 */
[----:B0-----:R-:W-:Y:S02]  /*09a0*/  IADD3 R2, P1, PT, R2, 0x4, RZ ;  /* 0x0000000402027810 */ /* 0x001fe40007f3e0ff */
[----:B------:R-:W-:Y:S02]  /*09b0*/  IADD3.X R9, PT, PT, RZ, R9, RZ, P0, !PT ;  /* 0x00000009ff097210 */ /* 0x000fe400007fe4ff */
[----:B------:R-:W-:Y:S01]  /*09c0*/  IADD3.X R7, PT, PT, RZ, R7, RZ, P1, !PT ;  /* 0x00000007ff077210 */ /* 0x000fe20000ffe4ff */
[----:B--2---:R-:W-:-:S03]  /*09d0*/  FFMA R14, R3, R0, R14 ;  /* 0x00000000030e7223 */ /* 0x004fc6000000000e */
[----:B------:R-:W-:Y:S05]  /*09e0*/  BRA.U UP0, `(.L_x_20) ;  /* 0xfffffffd00cc7547 */ /* 0x000fea000b83ffff */
.L_x_15:
[----:B------:R-:W0:Y:S02]  /*09f0*/  LDC.64 R2, c[0x0][0x390] ;  /* 0x0000e400ff027b82 */ /* 0x000e240000000a00 */
[----:B0-----:R-:W-:Y:S01]  /*0a00*/  STG.E desc[UR16][R2.64], R14 ;  /* 0x0000000e02007986 */ /* 0x001fe2000c101910 */
[----:B------:R-:W-:Y:S05]  /*0a10*/  EXIT ;  /* 0x000000000000794d */ /* 0x000fea0003800000 */
.L_x_21:
        /* <DEDUP_REMOVED lines=14> */
.L_x_25:


//--------------------- .nv.shared.reserved.0     --------------------------
	.section	.nv.shared.reserved.0,"aw",@nobits
	.weak		__nv_reservedSMEM_offset_0_alias
	.size		__nv_reservedSMEM_offset_0_alias, 0, 64
	.other		__nv_reservedSMEM_offset_0_alias,@"STO_CUDA_RESERVED_SHARED STV_DEFAULT"
__nv_reservedSMEM_offset_0_alias:
	.zero		0
	.zero		64


//--------------------- .nv.constant0.vectorMatrixMulVector --------------------------
	.section	.nv.constant0.vectorMatrixMulVector,"a",@progbits
	.sectionflags	@""
	.align	4
.nv.constant0.vectorMatrixMulVector:
	.zero		928


//--------------------- .nv.constant0.vectorMulMatrix --------------------------
	.section	.nv.constant0.vectorMulMatrix,"a",@progbits
	.sectionflags	@""
	.align	4
.nv.constant0.vectorMulMatrix:
	.zero		936


//--------------------- .nv.constant0.matrixMulVector --------------------------
	.section	.nv.constant0.matrixMulVector,"a",@progbits
	.sectionflags	@""
	.align	4
.nv.constant0.matrixMulVector:
	.zero		936


//--------------------- .nv.constant0.vectorMulVector --------------------------
	.section	.nv.constant0.vectorMulVector,"a",@progbits
	.sectionflags	@""
	.align	4
.nv.constant0.vectorMulVector:
	.zero		924


//--------------------- SYMBOLS --------------------------

	.type		.nv.reservedSmem.offset0,@object
	.size		.nv.reservedSmem.offset0,0x4
